	.target	sm_90a

	.elftype	@"ET_EXEC"


//--------------------- .note.nv.tkinfo           --------------------------
	.section	.note.nv.tkinfo,"",@"SHT_NOTE"
	.sectionflags	@"SHF_NOTE_NV_TKINFO"
	.tkinfo
        /*0018*/ 	.word	0x00000002
        /*0030*/ 	.string	""
        /*0030*/ 	.string	"ptxas"
        /*0030*/ 	.string	"Cuda compilation tools, release 13.0, V13.0.88"
        /*0030*/ 	.string	"Build cuda_13.0.r13.0/compiler.36424714_0"
        /*0030*/ 	.string	"-arch sm_90a -m 64 "



//--------------------- .note.nv.cuinfo           --------------------------
	.section	.note.nv.cuinfo,"",@"SHT_NOTE"
	.sectionflags	@"SHF_NOTE_NV_CUINFO"
        /*0018*/ 	.short	0x0002
        /*001a*/ 	.short	0x005a
        /*001c*/ 	.short	0x0082
	.zero		2


//--------------------- .nv.info                  --------------------------
	.section	.nv.info,"",@"SHT_CUDA_INFO"
	.align	4


	//----- nvinfo : EIATTR_REGCOUNT
	.align		4
        /*0000*/ 	.byte	0x04, 0x2f
        /*0002*/ 	.short	(.L_15 - .L_14)
	.align		4
.L_14:
        /*0004*/ 	.word	index@(_ZN7cutlass13device_kernelINS_4gemm6kernel13GemmUniversalIN4cute5tupleIJiiiiEEENS1_10collective13CollectiveMmaINS1_34MainloopSm90TmaGmmaWarpSpecializedILi9ENS5_IJNS4_1CILi1EEESB_SB_EEENS1_35KernelTmaWarpSpecializedCooperativeEEENS5_IJNSA_ILi128EEENSA_ILi256EEENSA_ILi32EEEEEENS_6half_tENS5_IJSB_llEEESJ_SK_NS4_8TiledMMAINS4_8MMA_AtomIJNS4_4SM904GMMA26MMA_64x256x16_F32F16F16_SSILNSO_5MajorE1ELSQ_1ELNSO_7ScaleInE1ELSR_1EEEEEENS4_6LayoutINS5_IJNSA_ILi2EEESB_SB_EEENS5_IJSB_NSA_ILi0EEESX_EEEEENS5_IJNS4_10UnderscoreES10_S10_EEEEENS4_13SM90_TMA_LOADENS4_14ComposedLayoutINS4_7SwizzleILi3ELi4ELi3EEENS4_18smem_ptr_flag_bitsILi16EEENSU_INS5_IJNSA_ILi64EEENSA_ILi8EEEEEENS5_IJSB_S19_EEEEEEEvNS4_8identityES13_S1E_vS1F_EENS_8epilogue10collective6detail29Sm90TmaWarpSpecializedAdapterINS1I_15DefaultEpilogueISJ_NS5_IJlSB_lEEES1M_NS1H_6thread17LinearCombinationISJ_Li1EffLNS1N_9ScaleType4KindE0ELNS_15FloatRoundStyleE2ESJ_EENS1_15EpilogueDefaultEEEEEvvEEEEvNT_6ParamsE)
        /*0008*/ 	.word	0x000000a8


	//----- nvinfo : EIATTR_FRAME_SIZE
	.align		4
.L_15:
        /*000c*/ 	.byte	0x04, 0x11
        /*000e*/ 	.short	(.L_17 - .L_16)
	.align		4
.L_16:
        /*0010*/ 	.word	index@(_ZN7cutlass13device_kernelINS_4gemm6kernel13GemmUniversalIN4cute5tupleIJiiiiEEENS1_10collective13CollectiveMmaINS1_34MainloopSm90TmaGmmaWarpSpecializedILi9ENS5_IJNS4_1CILi1EEESB_SB_EEENS1_35KernelTmaWarpSpecializedCooperativeEEENS5_IJNSA_ILi128EEENSA_ILi256EEENSA_ILi32EEEEEENS_6half_tENS5_IJSB_llEEESJ_SK_NS4_8TiledMMAINS4_8MMA_AtomIJNS4_4SM904GMMA26MMA_64x256x16_F32F16F16_SSILNSO_5MajorE1ELSQ_1ELNSO_7ScaleInE1ELSR_1EEEEEENS4_6LayoutINS5_IJNSA_ILi2EEESB_SB_EEENS5_IJSB_NSA_ILi0EEESX_EEEEENS5_IJNS4_10UnderscoreES10_S10_EEEEENS4_13SM90_TMA_LOADENS4_14ComposedLayoutINS4_7SwizzleILi3ELi4ELi3EEENS4_18smem_ptr_flag_bitsILi16EEENSU_INS5_IJNSA_ILi64EEENSA_ILi8EEEEEENS5_IJSB_S19_EEEEEEEvNS4_8identityES13_S1E_vS1F_EENS_8epilogue10collective6detail29Sm90TmaWarpSpecializedAdapterINS1I_15DefaultEpilogueISJ_NS5_IJlSB_lEEES1M_NS1H_6thread17LinearCombinationISJ_Li1EffLNS1N_9ScaleType4KindE0ELNS_15FloatRoundStyleE2ESJ_EENS1_15EpilogueDefaultEEEEEvvEEEEvNT_6ParamsE)
        /*0014*/ 	.word	0x00000000


	//----- nvinfo : EIATTR_MIN_STACK_SIZE
	.align		4
.L_17:
        /*0018*/ 	.byte	0x04, 0x12
        /*001a*/ 	.short	(.L_19 - .L_18)
	.align		4
.L_18:
        /*001c*/ 	.word	index@(_ZN7cutlass13device_kernelINS_4gemm6kernel13GemmUniversalIN4cute5tupleIJiiiiEEENS1_10collective13CollectiveMmaINS1_34MainloopSm90TmaGmmaWarpSpecializedILi9ENS5_IJNS4_1CILi1EEESB_SB_EEENS1_35KernelTmaWarpSpecializedCooperativeEEENS5_IJNSA_ILi128EEENSA_ILi256EEENSA_ILi32EEEEEENS_6half_tENS5_IJSB_llEEESJ_SK_NS4_8TiledMMAINS4_8MMA_AtomIJNS4_4SM904GMMA26MMA_64x256x16_F32F16F16_SSILNSO_5MajorE1ELSQ_1ELNSO_7ScaleInE1ELSR_1EEEEEENS4_6LayoutINS5_IJNSA_ILi2EEESB_SB_EEENS5_IJSB_NSA_ILi0EEESX_EEEEENS5_IJNS4_10UnderscoreES10_S10_EEEEENS4_13SM90_TMA_LOADENS4_14ComposedLayoutINS4_7SwizzleILi3ELi4ELi3EEENS4_18smem_ptr_flag_bitsILi16EEENSU_INS5_IJNSA_ILi64EEENSA_ILi8EEEEEENS5_IJSB_S19_EEEEEEEvNS4_8identityES13_S1E_vS1F_EENS_8epilogue10collective6detail29Sm90TmaWarpSpecializedAdapterINS1I_15DefaultEpilogueISJ_NS5_IJlSB_lEEES1M_NS1H_6thread17LinearCombinationISJ_Li1EffLNS1N_9ScaleType4KindE0ELNS_15FloatRoundStyleE2ESJ_EENS1_15EpilogueDefaultEEEEEvvEEEEvNT_6ParamsE)
        /*0020*/ 	.word	0x00000000
.L_19:


//--------------------- .nv.compat                --------------------------
	.section	.nv.compat,"",@"SHT_CUDA_COMPAT_INFO"
	.align	4
        /*0000*/ 	.byte	0x02, 0x09, 0x01, 0x00, 0x02, 0x02, 0x04, 0x00, 0x02, 0x05, 0x05, 0x00, 0x03, 0x07, 0x01, 0x01
        /*0010*/ 	.byte	0x02, 0x03, 0x01, 0x00, 0x02, 0x06, 0x01, 0x00, 0x04, 0x0b, 0x08, 0x00, 0x00, 0x00, 0x00, 0x00
        /*0020*/ 	.byte	0x00, 0x00, 0x00, 0x00


//--------------------- .nv.info._ZN7cutlass13device_kernelINS_4gemm6kernel13GemmUniversalIN4cute5tupleIJiiiiEEENS1_10collective13CollectiveMmaINS1_34MainloopSm90TmaGmmaWarpSpecializedILi9ENS5_IJNS4_1CILi1EEESB_SB_EEENS1_35KernelTmaWarpSpecializedCooperativeEEENS5_IJNSA_ILi128EEENSA_ILi256EEENSA_ILi32EEEEEENS_6half_tENS5_IJSB_llEEESJ_SK_NS4_8TiledMMAINS4_8MMA_AtomIJNS4_4SM904GMMA26MMA_64x256x16_F32F16F16_SSILNSO_5MajorE1ELSQ_1ELNSO_7ScaleInE1ELSR_1EEEEEENS4_6LayoutINS5_IJNSA_ILi2EEESB_SB_EEENS5_IJSB_NSA_ILi0EEESX_EEEEENS5_IJNS4_10UnderscoreES10_S10_EEEEENS4_13SM90_TMA_LOADENS4_14ComposedLayoutINS4_7SwizzleILi3ELi4ELi3EEENS4_18smem_ptr_flag_bitsILi16EEENSU_INS5_IJNSA_ILi64EEENSA_ILi8EEEEEENS5_IJSB_S19_EEEEEEEvNS4_8identityES13_S1E_vS1F_EENS_8epilogue10collective6detail29Sm90TmaWarpSpecializedAdapterINS1I_15DefaultEpilogueISJ_NS5_IJlSB_lEEES1M_NS1H_6thread17LinearCombinationISJ_Li1EffLNS1N_9ScaleType4KindE0ELNS_15FloatRoundStyleE2ESJ_EENS1_15EpilogueDefaultEEEEEvvEEEEvNT_6ParamsE --------------------------
	.section	.nv.info._ZN7cutlass13device_kernelINS_4gemm6kernel13GemmUniversalIN4cute5tupleIJiiiiEEENS1_10collective13CollectiveMmaINS1_34MainloopSm90TmaGmmaWarpSpecializedILi9ENS5_IJNS4_1CILi1EEESB_SB_EEENS1_35KernelTmaWarpSpecializedCooperativeEEENS5_IJNSA_ILi128EEENSA_ILi256EEENSA_ILi32EEEEEENS_6half_tENS5_IJSB_llEEESJ_SK_NS4_8TiledMMAINS4_8MMA_AtomIJNS4_4SM904GMMA26MMA_64x256x16_F32F16F16_SSILNSO_5MajorE1ELSQ_1ELNSO_7ScaleInE1ELSR_1EEEEEENS4_6LayoutINS5_IJNSA_ILi2EEESB_SB_EEENS5_IJSB_NSA_ILi0EEESX_EEEEENS5_IJNS4_10UnderscoreES10_S10_EEEEENS4_13SM90_TMA_LOADENS4_14ComposedLayoutINS4_7SwizzleILi3ELi4ELi3EEENS4_18smem_ptr_flag_bitsILi16EEENSU_INS5_IJNSA_ILi64EEENSA_ILi8EEEEEENS5_IJSB_S19_EEEEEEEvNS4_8identityES13_S1E_vS1F_EENS_8epilogue10collective6detail29Sm90TmaWarpSpecializedAdapterINS1I_15DefaultEpilogueISJ_NS5_IJlSB_lEEES1M_NS1H_6thread17LinearCombinationISJ_Li1EffLNS1N_9ScaleType4KindE0ELNS_15FloatRoundStyleE2ESJ_EENS1_15EpilogueDefaultEEEEEvvEEEEvNT_6ParamsE,"",@"SHT_CUDA_INFO"
	.sectionflags	@""
	.align	4


	//----- nvinfo : EIATTR_CUDA_API_VERSION
	.align		4
        /*0000*/ 	.byte	0x04, 0x37
        /*0002*/ 	.short	(.L_21 - .L_20)
.L_20:
        /*0004*/ 	.word	0x00000082


	//----- nvinfo : EIATTR_KPARAM_INFO
	.align		4
.L_21:
        /*0008*/ 	.byte	0x04, 0x17
        /*000a*/ 	.short	(.L_23 - .L_22)
.L_22:
        /*000c*/ 	.word	0x00000000
        /*0010*/ 	.short	0x0000
        /*0012*/ 	.short	0x0070
        /*0014*/ 	.byte	0x00, 0xf0, 0x01, 0x10


	//----- nvinfo : EIATTR_SPARSE_MMA_MASK
	.align		4
.L_23:
        /*0018*/ 	.byte	0x03, 0x50
        /*001a*/ 	.short	0x0000


	//----- nvinfo : EIATTR_MAXREG_COUNT
	.align		4
        /*001c*/ 	.byte	0x03, 0x1b
        /*001e*/ 	.short	0x00a8


	//----- nvinfo : EIATTR_NUM_BARRIERS
	.align		4
        /*0020*/ 	.byte	0x02, 0x4c
        /*0022*/ 	.byte	0x01
	.zero		1


	//----- nvinfo : EIATTR_EXTERNS
	.align		4
        /*0024*/ 	.byte	0x04, 0x0f
        /*0026*/ 	.short	(.L_25 - .L_24)


	//   ....[0]....
	.align		4
.L_24:
        /*0028*/ 	.word	index@(__assertfail)


	//----- nvinfo : EIATTR_MERCURY_ISA_VERSION
	.align		4
.L_25:
        /*002c*/ 	.byte	0x03, 0x5f
        /*002e*/ 	.short	0x0101


	//----- nvinfo : EIATTR_INT_WARP_WIDE_INSTR_OFFSETS
	.align		4
        /*0030*/ 	.byte	0x04, 0x31
        /*0032*/ 	.short	(.L_27 - .L_26)


	//   ....[0]....
.L_26:
        /*0034*/ 	.word	0x00000480


	//   ....[1]....
        /*0038*/ 	.word	0x000004b0


	//   ....[2]....
        /*003c*/ 	.word	0x00000590


	//----- nvinfo : EIATTR_COOP_GROUP_MASK_REGIDS
	.align		4
.L_27:
        /*0040*/ 	.byte	0x04, 0x29
        /*0042*/ 	.short	(.L_29 - .L_28)


	//   ....[0]....
.L_28:
        /*0044*/ 	.word	0xffffffff


	//   ....[1]....
        /*0048*/ 	.word	0xffffffff


	//   ....[2]....
        /*004c*/ 	.word	0xffffffff


	//   ....[3]....
        /*0050*/ 	.word	0xffffffff


	//   ....[4]....
        /*0054*/ 	.word	0xffffffff


	//----- nvinfo : EIATTR_COOP_GROUP_INSTR_OFFSETS
	.align		4
.L_29:
        /*0058*/ 	.byte	0x04, 0x28
        /*005a*/ 	.short	(.L_31 - .L_30)


	//   ....[0]....
.L_30:
        /*005c*/ 	.word	0x00000060


	//   ....[1]....
        /*0060*/ 	.word	0x00000070


	//   ....[2]....
        /*0064*/ 	.word	0x00000130


	//   ....[3]....
        /*0068*/ 	.word	0x00000390


	//   ....[4]....
        /*006c*/ 	.word	0x00001040


	//----- nvinfo : EIATTR_REG_RECONFIG
	.align		4
.L_31:
        /*0070*/ 	.byte	0x01, 0x54
	.zero		2


	//----- nvinfo : EIATTR_SYSCALL_OFFSETS
	.align		4
        /*0074*/ 	.byte	0x04, 0x46
        /*0076*/ 	.short	(.L_33 - .L_32)


	//   ....[0]....
.L_32:
        /*0078*/ 	.word	0x00001200


	//----- nvinfo : EIATTR_MBARRIER_INSTR_OFFSETS
	.align		4
.L_33:
        /*007c*/ 	.byte	0x04, 0x39
        /*007e*/ 	.short	(.L_35 - .L_34)


	//   ....[0]....
.L_34:
        /*0080*/ 	.word	0x00000250
        /*0084*/ 	.word	0x000000ff
        /*0088*/ 	.word	0x00000000
        /*008c*/ 	.short	0x0100
        /*008e*/ 	.byte	0x08
	.zero		1


	//   ....[1]....
        /*0090*/ 	.word	0x00000260
        /*0094*/ 	.word	0x000000ff
        /*0098*/ 	.word	0x00000048
        /*009c*/ 	.short	0x0100
        /*009e*/ 	.byte	0x08
	.zero		1


	//   ....[2]....
        /*00a0*/ 	.word	0x00000270
        /*00a4*/ 	.word	0x000000ff
        /*00a8*/ 	.word	0x00000008
        /*00ac*/ 	.short	0x0100
        /*00ae*/ 	.byte	0x08
	.zero		1


	//   ....[3]....
        /*00b0*/ 	.word	0x00000280
        /*00b4*/ 	.word	0x000000ff
        /*00b8*/ 	.word	0x00000050
        /*00bc*/ 	.short	0x0100
        /*00be*/ 	.byte	0x08
	.zero		1


	//   ....[4]....
        /*00c0*/ 	.word	0x00000290
        /*00c4*/ 	.word	0x000000ff
        /*00c8*/ 	.word	0x00000010
        /*00cc*/ 	.short	0x0100
        /*00ce*/ 	.byte	0x08
	.zero		1


	//   ....[5]....
        /*00d0*/ 	.word	0x000002a0
        /*00d4*/ 	.word	0x000000ff
        /*00d8*/ 	.word	0x00000058
        /*00dc*/ 	.short	0x0100
        /*00de*/ 	.byte	0x08
	.zero		1


	//   ....[6]....
        /*00e0*/ 	.word	0x000002b0
        /*00e4*/ 	.word	0x000000ff
        /*00e8*/ 	.word	0x00000018
        /*00ec*/ 	.short	0x0100
        /*00ee*/ 	.byte	0x08
	.zero		1


	//   ....[7]....
        /*00f0*/ 	.word	0x000002c0
        /*00f4*/ 	.word	0x000000ff
        /*00f8*/ 	.word	0x00000060
        /*00fc*/ 	.short	0x0100
        /*00fe*/ 	.byte	0x08
	.zero		1


	//   ....[8]....
        /*0100*/ 	.word	0x000002d0
        /*0104*/ 	.word	0x000000ff
        /*0108*/ 	.word	0x00000020
        /*010c*/ 	.short	0x0100
        /*010e*/ 	.byte	0x08
	.zero		1


	//   ....[9]....
        /*0110*/ 	.word	0x000002e0
        /*0114*/ 	.word	0x000000ff
        /*0118*/ 	.word	0x00000068
        /*011c*/ 	.short	0x0100
        /*011e*/ 	.byte	0x08
	.zero		1


	//   ....[10]....
        /*0120*/ 	.word	0x000002f0
        /*0124*/ 	.word	0x000000ff
        /*0128*/ 	.word	0x00000028
        /*012c*/ 	.short	0x0100
        /*012e*/ 	.byte	0x08
	.zero		1


	//   ....[11]....
        /*0130*/ 	.word	0x00000300
        /*0134*/ 	.word	0x000000ff
        /*0138*/ 	.word	0x00000070
        /*013c*/ 	.short	0x0100
        /*013e*/ 	.byte	0x08
	.zero		1


	//   ....[12]....
        /*0140*/ 	.word	0x00000310
        /*0144*/ 	.word	0x000000ff
        /*0148*/ 	.word	0x00000030
        /*014c*/ 	.short	0x0100
        /*014e*/ 	.byte	0x08
	.zero		1


	//   ....[13]....
        /*0150*/ 	.word	0x00000320
        /*0154*/ 	.word	0x000000ff
        /*0158*/ 	.word	0x00000078
        /*015c*/ 	.short	0x0100
        /*015e*/ 	.byte	0x08
	.zero		1


	//   ....[14]....
        /*0160*/ 	.word	0x00000330
        /*0164*/ 	.word	0x000000ff
        /*0168*/ 	.word	0x00000038
        /*016c*/ 	.short	0x0100
        /*016e*/ 	.byte	0x08
	.zero		1


	//   ....[15]....
        /*0170*/ 	.word	0x00000340
        /*0174*/ 	.word	0x000000ff
        /*0178*/ 	.word	0x00000080
        /*017c*/ 	.short	0x0100
        /*017e*/ 	.byte	0x08
	.zero		1


	//   ....[16]....
        /*0180*/ 	.word	0x00000350
        /*0184*/ 	.word	0x000000ff
        /*0188*/ 	.word	0x00000040
        /*018c*/ 	.short	0x0100
        /*018e*/ 	.byte	0x08
	.zero		1


	//   ....[17]....
        /*0190*/ 	.word	0x00000360
        /*0194*/ 	.word	0x000000ff
        /*0198*/ 	.word	0x00000088
        /*019c*/ 	.short	0x0100
        /*019e*/ 	.byte	0x08
	.zero		1


	//   ....[18]....
        /*01a0*/ 	.word	0x00000600
        /*01a4*/ 	.word	0x000000ff
        /*01a8*/ 	.word	0x000000a0
        /*01ac*/ 	.short	0x0100
        /*01ae*/ 	.byte	0x06
	.zero		1


	//   ....[19]....
        /*01b0*/ 	.word	0x00000660
        /*01b4*/ 	.word	0x000000ff
        /*01b8*/ 	.word	0x000000a8
        /*01bc*/ 	.short	0x0100
        /*01be*/ 	.byte	0x06
	.zero		1


	//   ....[20]....
        /*01c0*/ 	.word	0x00001280
        /*01c4*/ 	.word	0x00000003
        /*01c8*/ 	.word	0x00000000
        /*01cc*/ 	.short	0x010a
        /*01ce*/ 	.byte	0x3f
	.zero		1


	//   ....[21]....
        /*01d0*/ 	.word	0x000012c0
        /*01d4*/ 	.word	0x00000003
        /*01d8*/ 	.word	0x00000000
        /*01dc*/ 	.short	0x010a
        /*01de*/ 	.byte	0x3f
	.zero		1


	//   ....[22]....
        /*01e0*/ 	.word	0x00001560
        /*01e4*/ 	.word	0x000000ff
        /*01e8*/ 	.word	0x00000000
        /*01ec*/ 	.short	0x010a
        /*01ee*/ 	.byte	0x04
	.zero		1


	//   ....[23]....
        /*01f0*/ 	.word	0x000015a0
        /*01f4*/ 	.word	0x000000ff
        /*01f8*/ 	.word	0x00000000
        /*01fc*/ 	.short	0x010a
        /*01fe*/ 	.byte	0x04
	.zero		1


	//   ....[24]....
        /*0200*/ 	.word	0x00001710
        /*0204*/ 	.word	0x000000ff
        /*0208*/ 	.word	0x00000000
        /*020c*/ 	.short	0x0101
        /*020e*/ 	.byte	0x04
	.zero		1


	//   ....[25]....
        /*0210*/ 	.word	0x00001910
        /*0214*/ 	.word	0x000000ff
        /*0218*/ 	.word	0x00000000
        /*021c*/ 	.short	0x0101
        /*021e*/ 	.byte	0x06
	.zero		1


	//   ....[26]....
        /*0220*/ 	.word	0x0000a7d0
        /*0224*/ 	.word	0x0000000e
        /*0228*/ 	.word	0x00000048
        /*022c*/ 	.short	0x010a
        /*022e*/ 	.byte	0x3f
	.zero		1


	//   ....[27]....
        /*0230*/ 	.word	0x0000aca0
        /*0234*/ 	.word	0x00000006
        /*0238*/ 	.word	0x000000a8
        /*023c*/ 	.short	0x0101
        /*023e*/ 	.byte	0x3f
	.zero		1


	//   ....[28]....
        /*0240*/ 	.word	0x0000b3d0
        /*0244*/ 	.word	0x00000007
        /*0248*/ 	.word	0x00000000
        /*024c*/ 	.short	0x010a
        /*024e*/ 	.byte	0x3f
	.zero		1


	//   ....[29]....
        /*0250*/ 	.word	0x0000b450
        /*0254*/ 	.word	0x00000009
        /*0258*/ 	.word	0x00000000
        /*025c*/ 	.short	0x010a
        /*025e*/ 	.byte	0x3f
	.zero		1


	//   ....[30]....
        /*0260*/ 	.word	0x0000b4e0
        /*0264*/ 	.word	0x00000006
        /*0268*/ 	.word	0x00000000
        /*026c*/ 	.short	0x010a
        /*026e*/ 	.byte	0x3f
	.zero		1


	//   ....[31]....
        /*0270*/ 	.word	0x0000b570
        /*0274*/ 	.word	0x00000009
        /*0278*/ 	.word	0x00000000
        /*027c*/ 	.short	0x010a
        /*027e*/ 	.byte	0x3f
	.zero		1


	//   ....[32]....
        /*0280*/ 	.word	0x0000b600
        /*0284*/ 	.word	0x00000006
        /*0288*/ 	.word	0x00000000
        /*028c*/ 	.short	0x010a
        /*028e*/ 	.byte	0x3f
	.zero		1


	//   ....[33]....
        /*0290*/ 	.word	0x0000b690
        /*0294*/ 	.word	0x00000009
        /*0298*/ 	.word	0x00000000
        /*029c*/ 	.short	0x010a
        /*029e*/ 	.byte	0x3f
	.zero		1


	//   ....[34]....
        /*02a0*/ 	.word	0x0000b720
        /*02a4*/ 	.word	0x00000006
        /*02a8*/ 	.word	0x00000000
        /*02ac*/ 	.short	0x010a
        /*02ae*/ 	.byte	0x3f
	.zero		1


	//   ....[35]....
        /*02b0*/ 	.word	0x0000b7b0
        /*02b4*/ 	.word	0x00000009
        /*02b8*/ 	.word	0x00000000
        /*02bc*/ 	.short	0x010a
        /*02be*/ 	.byte	0x3f
	.zero		1


	//   ....[36]....
        /*02c0*/ 	.word	0x0000b840
        /*02c4*/ 	.word	0x00000003
        /*02c8*/ 	.word	0x00000000
        /*02cc*/ 	.short	0x010a
        /*02ce*/ 	.byte	0x3f
	.zero		1


	//   ....[37]....
        /*02d0*/ 	.word	0x0000b8a0
        /*02d4*/ 	.word	0x00000003
        /*02d8*/ 	.word	0x00000000
        /*02dc*/ 	.short	0x010a
        /*02de*/ 	.byte	0x3f
	.zero		1


	//   ....[38]....
        /*02e0*/ 	.word	0x0000b900
        /*02e4*/ 	.word	0x00000004
        /*02e8*/ 	.word	0x00000000
        /*02ec*/ 	.short	0x010a
        /*02ee*/ 	.byte	0x3f
	.zero		1


	//   ....[39]....
        /*02f0*/ 	.word	0x0000b9d0
        /*02f4*/ 	.word	0x0000000e
        /*02f8*/ 	.word	0x00000048
        /*02fc*/ 	.short	0x010a
        /*02fe*/ 	.byte	0x3f
	.zero		1


	//   ....[40]....
        /*0300*/ 	.word	0x0000baa0
        /*0304*/ 	.word	0x00000007
        /*0308*/ 	.word	0x00000000
        /*030c*/ 	.short	0x010a
        /*030e*/ 	.byte	0x3f
	.zero		1


	//   ....[41]....
        /*0310*/ 	.word	0x0000baf0
        /*0314*/ 	.word	0x00000009
        /*0318*/ 	.word	0x00000000
        /*031c*/ 	.short	0x010a
        /*031e*/ 	.byte	0x3f
	.zero		1


	//   ....[42]....
        /*0320*/ 	.word	0x0000bb40
        /*0324*/ 	.word	0x00000006
        /*0328*/ 	.word	0x00000000
        /*032c*/ 	.short	0x010a
        /*032e*/ 	.byte	0x3f
	.zero		1


	//   ....[43]....
        /*0330*/ 	.word	0x0000bb90
        /*0334*/ 	.word	0x00000009
        /*0338*/ 	.word	0x00000000
        /*033c*/ 	.short	0x010a
        /*033e*/ 	.byte	0x3f
	.zero		1


	//   ....[44]....
        /*0340*/ 	.word	0x0000bbe0
        /*0344*/ 	.word	0x00000006
        /*0348*/ 	.word	0x00000000
        /*034c*/ 	.short	0x010a
        /*034e*/ 	.byte	0x3f
	.zero		1


	//   ....[45]....
        /*0350*/ 	.word	0x0000bc30
        /*0354*/ 	.word	0x00000009
        /*0358*/ 	.word	0x00000000
        /*035c*/ 	.short	0x010a
        /*035e*/ 	.byte	0x3f
	.zero		1


	//   ....[46]....
        /*0360*/ 	.word	0x0000bc80
        /*0364*/ 	.word	0x00000006
        /*0368*/ 	.word	0x00000000
        /*036c*/ 	.short	0x010a
        /*036e*/ 	.byte	0x3f
	.zero		1


	//   ....[47]....
        /*0370*/ 	.word	0x0000bcd0
        /*0374*/ 	.word	0x00000009
        /*0378*/ 	.word	0x00000000
        /*037c*/ 	.short	0x010a
        /*037e*/ 	.byte	0x3f
	.zero		1


	//----- nvinfo : EIATTR_NUM_MBARRIERS
	.align		4
.L_35:
        /*0380*/ 	.byte	0x03, 0x38
        /*0382*/ 	.short	0x0014


	//----- nvinfo : EIATTR_EXIT_INSTR_OFFSETS
	.align		4
        /*0384*/ 	.byte	0x04, 0x1c
        /*0386*/ 	.short	(.L_37 - .L_36)


	//   ....[0]....
.L_36:
        /*0388*/ 	.word	0x000006b0


	//   ....[1]....
        /*038c*/ 	.word	0x00000f70


	//   ....[2]....
        /*0390*/ 	.word	0x00009df0


	//   ....[3]....
        /*0394*/ 	.word	0x0000a420


	//   ....[4]....
        /*0398*/ 	.word	0x0000b890


	//----- nvinfo : EIATTR_MAX_THREADS
	.align		4
.L_37:
        /*039c*/ 	.byte	0x04, 0x05
        /*039e*/ 	.short	(.L_39 - .L_38)
.L_38:
        /*03a0*/ 	.word	0x00000180
        /*03a4*/ 	.word	0x00000001
        /*03a8*/ 	.word	0x00000001


	//----- nvinfo : EIATTR_CRS_STACK_SIZE
	.align		4
.L_39:
        /*03ac*/ 	.byte	0x04, 0x1e
        /*03ae*/ 	.short	(.L_41 - .L_40)
.L_40:
        /*03b0*/ 	.word	0x00000000


	//----- nvinfo : EIATTR_CBANK_PARAM_SIZE
	.align		4
.L_41:
        /*03b4*/ 	.byte	0x03, 0x19
        /*03b6*/ 	.short	0x0470


	//----- nvinfo : EIATTR_PARAM_CBANK
	.align		4
        /*03b8*/ 	.byte	0x04, 0x0a
        /*03ba*/ 	.short	(.L_43 - .L_42)
	.align		4
.L_42:
        /*03bc*/ 	.word	index@(.nv.constant0._ZN7cutlass13device_kernelINS_4gemm6kernel13GemmUniversalIN4cute5tupleIJiiiiEEENS1_10collective13CollectiveMmaINS1_34MainloopSm90TmaGmmaWarpSpecializedILi9ENS5_IJNS4_1CILi1EEESB_SB_EEENS1_35KernelTmaWarpSpecializedCooperativeEEENS5_IJNSA_ILi128EEENSA_ILi256EEENSA_ILi32EEEEEENS_6half_tENS5_IJSB_llEEESJ_SK_NS4_8TiledMMAINS4_8MMA_AtomIJNS4_4SM904GMMA26MMA_64x256x16_F32F16F16_SSILNSO_5MajorE1ELSQ_1ELNSO_7ScaleInE1ELSR_1EEEEEENS4_6LayoutINS5_IJNSA_ILi2EEESB_SB_EEENS5_IJSB_NSA_ILi0EEESX_EEEEENS5_IJNS4_10UnderscoreES10_S10_EEEEENS4_13SM90_TMA_LOADENS4_14ComposedLayoutINS4_7SwizzleILi3ELi4ELi3EEENS4_18smem_ptr_flag_bitsILi16EEENSU_INS5_IJNSA_ILi64EEENSA_ILi8EEEEEENS5_IJSB_S19_EEEEEEEvNS4_8identityES13_S1E_vS1F_EENS_8epilogue10collective6detail29Sm90TmaWarpSpecializedAdapterINS1I_15DefaultEpilogueISJ_NS5_IJlSB_lEEES1M_NS1H_6thread17LinearCombinationISJ_Li1EffLNS1N_9ScaleType4KindE0ELNS_15FloatRoundStyleE2ESJ_EENS1_15EpilogueDefaultEEEEEvvEEEEvNT_6ParamsE)
        /*03c0*/ 	.short	0x0210
        /*03c2*/ 	.short	0x0470


	//----- nvinfo : EIATTR_SW_WAR
	.align		4
.L_43:
        /*03c4*/ 	.byte	0x04, 0x36
        /*03c6*/ 	.short	(.L_45 - .L_44)
.L_44:
        /*03c8*/ 	.word	0x00000008
.L_45:


//--------------------- .nv.callgraph             --------------------------
	.section	.nv.callgraph,"",@"SHT_CUDA_CALLGRAPH"
	.align	4
	.sectionentsize	8
	.align		4
        /*0000*/ 	.word	0x00000000
	.align		4
        /*0004*/ 	.word	0xffffffff
	.align		4
        /*0008*/ 	.word	index@(_ZN7cutlass13device_kernelINS_4gemm6kernel13GemmUniversalIN4cute5tupleIJiiiiEEENS1_10collective13CollectiveMmaINS1_34MainloopSm90TmaGmmaWarpSpecializedILi9ENS5_IJNS4_1CILi1EEESB_SB_EEENS1_35KernelTmaWarpSpecializedCooperativeEEENS5_IJNSA_ILi128EEENSA_ILi256EEENSA_ILi32EEEEEENS_6half_tENS5_IJSB_llEEESJ_SK_NS4_8TiledMMAINS4_8MMA_AtomIJNS4_4SM904GMMA26MMA_64x256x16_F32F16F16_SSILNSO_5MajorE1ELSQ_1ELNSO_7ScaleInE1ELSR_1EEEEEENS4_6LayoutINS5_IJNSA_ILi2EEESB_SB_EEENS5_IJSB_NSA_ILi0EEESX_EEEEENS5_IJNS4_10UnderscoreES10_S10_EEEEENS4_13SM90_TMA_LOADENS4_14ComposedLayoutINS4_7SwizzleILi3ELi4ELi3EEENS4_18smem_ptr_flag_bitsILi16EEENSU_INS5_IJNSA_ILi64EEENSA_ILi8EEEEEENS5_IJSB_S19_EEEEEEEvNS4_8identityES13_S1E_vS1F_EENS_8epilogue10collective6detail29Sm90TmaWarpSpecializedAdapterINS1I_15DefaultEpilogueISJ_NS5_IJlSB_lEEES1M_NS1H_6thread17LinearCombinationISJ_Li1EffLNS1N_9ScaleType4KindE0ELNS_15FloatRoundStyleE2ESJ_EENS1_15EpilogueDefaultEEEEEvvEEEEvNT_6ParamsE)
	.align		4
        /*000c*/ 	.word	index@(__assertfail)
	.align		4
        /*0010*/ 	.word	0x00000000
	.align		4
        /*0014*/ 	.word	0xfffffffe
	.align		4
        /*0018*/ 	.word	0x00000000
	.align		4
        /*001c*/ 	.word	0xfffffffd
	.align		4
        /*0020*/ 	.word	0x00000000
	.align		4
        /*0024*/ 	.word	0xfffffffc


//--------------------- .nv.constant4             --------------------------
	.section	.nv.constant4,"a",@progbits
	.align	8
	.align		8
.nv.constant4:
        /*0000*/ 	.dword	__assertfail
	.align		8
        /*0008*/ 	.dword	__unnamed_1
	.align		8
        /*0010*/ 	.dword	_ZN39_INTERNAL_b57920c2_4_k_cu_63daae51_31024cuda3std3__45__cpo5beginE
	.align		8
        /*0018*/ 	.dword	_ZN39_INTERNAL_b57920c2_4_k_cu_63daae51_31024cuda3std3__45__cpo3endE
	.align		8
        /*0020*/ 	.dword	_ZN39_INTERNAL_b57920c2_4_k_cu_63daae51_31024cuda3std3__45__cpo6cbeginE
	.align		8
        /*0028*/ 	.dword	_ZN39_INTERNAL_b57920c2_4_k_cu_63daae51_31024cuda3std3__45__cpo4cendE
	.align		8
        /*0030*/ 	.dword	_ZN39_INTERNAL_b57920c2_4_k_cu_63daae51_31024cuda3std3__441_GLOBAL__N__b57920c2_4_k_cu_63daae51_31026ignoreE
	.align		8
        /*0038*/ 	.dword	_ZN39_INTERNAL_b57920c2_4_k_cu_63daae51_31024cuda3std3__419piecewise_constructE
	.align		8
        /*0040*/ 	.dword	_ZN39_INTERNAL_b57920c2_4_k_cu_63daae51_31024cuda3std3__48in_placeE
	.align		8
        /*0048*/ 	.dword	_ZN39_INTERNAL_b57920c2_4_k_cu_63daae51_31024cuda3std6ranges3__45__cpo4swapE
	.align		8
        /*0050*/ 	.dword	_ZN39_INTERNAL_b57920c2_4_k_cu_63daae51_31024cuda3std6ranges3__45__cpo9iter_moveE
	.align		8
        /*0058*/ 	.dword	_ZN39_INTERNAL_b57920c2_4_k_cu_63daae51_31024cute7productE
	.align		8
        /*0060*/ 	.dword	_ZN39_INTERNAL_b57920c2_4_k_cu_63daae51_31024cute1_E
	.align		8
        /*0068*/ 	.dword	$str$22
	.align		8
        /*0070*/ 	.dword	$str$23


//--------------------- .text._ZN7cutlass13device_kernelINS_4gemm6kernel13GemmUniversalIN4cute5tupleIJiiiiEEENS1_10collective13CollectiveMmaINS1_34MainloopSm90TmaGmmaWarpSpecializedILi9ENS5_IJNS4_1CILi1EEESB_SB_EEENS1_35KernelTmaWarpSpecializedCooperativeEEENS5_IJNSA_ILi128EEENSA_ILi256EEENSA_ILi32EEEEEENS_6half_tENS5_IJSB_llEEESJ_SK_NS4_8TiledMMAINS4_8MMA_AtomIJNS4_4SM904GMMA26MMA_64x256x16_F32F16F16_SSILNSO_5MajorE1ELSQ_1ELNSO_7ScaleInE1ELSR_1EEEEEENS4_6LayoutINS5_IJNSA_ILi2EEESB_SB_EEENS5_IJSB_NSA_ILi0EEESX_EEEEENS5_IJNS4_10UnderscoreES10_S10_EEEEENS4_13SM90_TMA_LOADENS4_14ComposedLayoutINS4_7SwizzleILi3ELi4ELi3EEENS4_18smem_ptr_flag_bitsILi16EEENSU_INS5_IJNSA_ILi64EEENSA_ILi8EEEEEENS5_IJSB_S19_EEEEEEEvNS4_8identityES13_S1E_vS1F_EENS_8epilogue10collective6detail29Sm90TmaWarpSpecializedAdapterINS1I_15DefaultEpilogueISJ_NS5_IJlSB_lEEES1M_NS1H_6thread17LinearCombinationISJ_Li1EffLNS1N_9ScaleType4KindE0ELNS_15FloatRoundStyleE2ESJ_EENS1_15EpilogueDefaultEEEEEvvEEEEvNT_6ParamsE --------------------------
	.section	.text._ZN7cutlass13device_kernelINS_4gemm6kernel13GemmUniversalIN4cute5tupleIJiiiiEEENS1_10collective13CollectiveMmaINS1_34MainloopSm90TmaGmmaWarpSpecializedILi9ENS5_IJNS4_1CILi1EEESB_SB_EEENS1_35KernelTmaWarpSpecializedCooperativeEEENS5_IJNSA_ILi128EEENSA_ILi256EEENSA_ILi32EEEEEENS_6half_tENS5_IJSB_llEEESJ_SK_NS4_8TiledMMAINS4_8MMA_AtomIJNS4_4SM904GMMA26MMA_64x256x16_F32F16F16_SSILNSO_5MajorE1ELSQ_1ELNSO_7ScaleInE1ELSR_1EEEEEENS4_6LayoutINS5_IJNSA_ILi2EEESB_SB_EEENS5_IJSB_NSA_ILi0EEESX_EEEEENS5_IJNS4_10UnderscoreES10_S10_EEEEENS4_13SM90_TMA_LOADENS4_14ComposedLayoutINS4_7SwizzleILi3ELi4ELi3EEENS4_18smem_ptr_flag_bitsILi16EEENSU_INS5_IJNSA_ILi64EEENSA_ILi8EEEEEENS5_IJSB_S19_EEEEEEEvNS4_8identityES13_S1E_vS1F_EENS_8epilogue10collective6detail29Sm90TmaWarpSpecializedAdapterINS1I_15DefaultEpilogueISJ_NS5_IJlSB_lEEES1M_NS1H_6thread17LinearCombinationISJ_Li1EffLNS1N_9ScaleType4KindE0ELNS_15FloatRoundStyleE2ESJ_EENS1_15EpilogueDefaultEEEEEvvEEEEvNT_6ParamsE,"ax",@progbits
	.align	128
.text._ZN7cutlass13device_kernelINS_4gemm6kernel13GemmUniversalIN4cute5tupleIJiiiiEEENS1_10collective13CollectiveMmaINS1_34MainloopSm90TmaGmmaWarpSpecializedILi9ENS5_IJNS4_1CILi1EEESB_SB_EEENS1_35KernelTmaWarpSpecializedCooperativeEEENS5_IJNSA_ILi128EEENSA_ILi256EEENSA_ILi32EEEEEENS_6half_tENS5_IJSB_llEEESJ_SK_NS4_8TiledMMAINS4_8MMA_AtomIJNS4_4SM904GMMA26MMA_64x256x16_F32F16F16_SSILNSO_5MajorE1ELSQ_1ELNSO_7ScaleInE1ELSR_1EEEEEENS4_6LayoutINS5_IJNSA_ILi2EEESB_SB_EEENS5_IJSB_NSA_ILi0EEESX_EEEEENS5_IJNS4_10UnderscoreES10_S10_EEEEENS4_13SM90_TMA_LOADENS4_14ComposedLayoutINS4_7SwizzleILi3ELi4ELi3EEENS4_18smem_ptr_flag_bitsILi16EEENSU_INS5_IJNSA_ILi64EEENSA_ILi8EEEEEENS5_IJSB_S19_EEEEEEEvNS4_8identityES13_S1E_vS1F_EENS_8epilogue10collective6detail29Sm90TmaWarpSpecializedAdapterINS1I_15DefaultEpilogueISJ_NS5_IJlSB_lEEES1M_NS1H_6thread17LinearCombinationISJ_Li1EffLNS1N_9ScaleType4KindE0ELNS_15FloatRoundStyleE2ESJ_EENS1_15EpilogueDefaultEEEEEvvEEEEvNT_6ParamsE:
        .type           _ZN7cutlass13device_kernelINS_4gemm6kernel13GemmUniversalIN4cute5tupleIJiiiiEEENS1_10collective13CollectiveMmaINS1_34MainloopSm90TmaGmmaWarpSpecializedILi9ENS5_IJNS4_1CILi1EEESB_SB_EEENS1_35KernelTmaWarpSpecializedCooperativeEEENS5_IJNSA_ILi128EEENSA_ILi256EEENSA_ILi32EEEEEENS_6half_tENS5_IJSB_llEEESJ_SK_NS4_8TiledMMAINS4_8MMA_AtomIJNS4_4SM904GMMA26MMA_64x256x16_F32F16F16_SSILNSO_5MajorE1ELSQ_1ELNSO_7ScaleInE1ELSR_1EEEEEENS4_6LayoutINS5_IJNSA_ILi2EEESB_SB_EEENS5_IJSB_NSA_ILi0EEESX_EEEEENS5_IJNS4_10UnderscoreES10_S10_EEEEENS4_13SM90_TMA_LOADENS4_14ComposedLayoutINS4_7SwizzleILi3ELi4ELi3EEENS4_18smem_ptr_flag_bitsILi16EEENSU_INS5_IJNSA_ILi64EEENSA_ILi8EEEEEENS5_IJSB_S19_EEEEEEEvNS4_8identityES13_S1E_vS1F_EENS_8epilogue10collective6detail29Sm90TmaWarpSpecializedAdapterINS1I_15DefaultEpilogueISJ_NS5_IJlSB_lEEES1M_NS1H_6thread17LinearCombinationISJ_Li1EffLNS1N_9ScaleType4KindE0ELNS_15FloatRoundStyleE2ESJ_EENS1_15EpilogueDefaultEEEEEvvEEEEvNT_6ParamsE,@function
        .size           _ZN7cutlass13device_kernelINS_4gemm6kernel13GemmUniversalIN4cute5tupleIJiiiiEEENS1_10collective13CollectiveMmaINS1_34MainloopSm90TmaGmmaWarpSpecializedILi9ENS5_IJNS4_1CILi1EEESB_SB_EEENS1_35KernelTmaWarpSpecializedCooperativeEEENS5_IJNSA_ILi128EEENSA_ILi256EEENSA_ILi32EEEEEENS_6half_tENS5_IJSB_llEEESJ_SK_NS4_8TiledMMAINS4_8MMA_AtomIJNS4_4SM904GMMA26MMA_64x256x16_F32F16F16_SSILNSO_5MajorE1ELSQ_1ELNSO_7ScaleInE1ELSR_1EEEEEENS4_6LayoutINS5_IJNSA_ILi2EEESB_SB_EEENS5_IJSB_NSA_ILi0EEESX_EEEEENS5_IJNS4_10UnderscoreES10_S10_EEEEENS4_13SM90_TMA_LOADENS4_14ComposedLayoutINS4_7SwizzleILi3ELi4ELi3EEENS4_18smem_ptr_flag_bitsILi16EEENSU_INS5_IJNSA_ILi64EEENSA_ILi8EEEEEENS5_IJSB_S19_EEEEEEEvNS4_8identityES13_S1E_vS1F_EENS_8epilogue10collective6detail29Sm90TmaWarpSpecializedAdapterINS1I_15DefaultEpilogueISJ_NS5_IJlSB_lEEES1M_NS1H_6thread17LinearCombinationISJ_Li1EffLNS1N_9ScaleType4KindE0ELNS_15FloatRoundStyleE2ESJ_EENS1_15EpilogueDefaultEEEEEvvEEEEvNT_6ParamsE,(.L_x_333 - _ZN7cutlass13device_kernelINS_4gemm6kernel13GemmUniversalIN4cute5tupleIJiiiiEEENS1_10collective13CollectiveMmaINS1_34MainloopSm90TmaGmmaWarpSpecializedILi9ENS5_IJNS4_1CILi1EEESB_SB_EEENS1_35KernelTmaWarpSpecializedCooperativeEEENS5_IJNSA_ILi128EEENSA_ILi256EEENSA_ILi32EEEEEENS_6half_tENS5_IJSB_llEEESJ_SK_NS4_8TiledMMAINS4_8MMA_AtomIJNS4_4SM904GMMA26MMA_64x256x16_F32F16F16_SSILNSO_5MajorE1ELSQ_1ELNSO_7ScaleInE1ELSR_1EEEEEENS4_6LayoutINS5_IJNSA_ILi2EEESB_SB_EEENS5_IJSB_NSA_ILi0EEESX_EEEEENS5_IJNS4_10UnderscoreES10_S10_EEEEENS4_13SM90_TMA_LOADENS4_14ComposedLayoutINS4_7SwizzleILi3ELi4ELi3EEENS4_18smem_ptr_flag_bitsILi16EEENSU_INS5_IJNSA_ILi64EEENSA_ILi8EEEEEENS5_IJSB_S19_EEEEEEEvNS4_8identityES13_S1E_vS1F_EENS_8epilogue10collective6detail29Sm90TmaWarpSpecializedAdapterINS1I_15DefaultEpilogueISJ_NS5_IJlSB_lEEES1M_NS1H_6thread17LinearCombinationISJ_Li1EffLNS1N_9ScaleType4KindE0ELNS_15FloatRoundStyleE2ESJ_EENS1_15EpilogueDefaultEEEEEvvEEEEvNT_6ParamsE)
        .other          _ZN7cutlass13device_kernelINS_4gemm6kernel13GemmUniversalIN4cute5tupleIJiiiiEEENS1_10collective13CollectiveMmaINS1_34MainloopSm90TmaGmmaWarpSpecializedILi9ENS5_IJNS4_1CILi1EEESB_SB_EEENS1_35KernelTmaWarpSpecializedCooperativeEEENS5_IJNSA_ILi128EEENSA_ILi256EEENSA_ILi32EEEEEENS_6half_tENS5_IJSB_llEEESJ_SK_NS4_8TiledMMAINS4_8MMA_AtomIJNS4_4SM904GMMA26MMA_64x256x16_F32F16F16_SSILNSO_5MajorE1ELSQ_1ELNSO_7ScaleInE1ELSR_1EEEEEENS4_6LayoutINS5_IJNSA_ILi2EEESB_SB_EEENS5_IJSB_NSA_ILi0EEESX_EEEEENS5_IJNS4_10UnderscoreES10_S10_EEEEENS4_13SM90_TMA_LOADENS4_14ComposedLayoutINS4_7SwizzleILi3ELi4ELi3EEENS4_18smem_ptr_flag_bitsILi16EEENSU_INS5_IJNSA_ILi64EEENSA_ILi8EEEEEENS5_IJSB_S19_EEEEEEEvNS4_8identityES13_S1E_vS1F_EENS_8epilogue10collective6detail29Sm90TmaWarpSpecializedAdapterINS1I_15DefaultEpilogueISJ_NS5_IJlSB_lEEES1M_NS1H_6thread17LinearCombinationISJ_Li1EffLNS1N_9ScaleType4KindE0ELNS_15FloatRoundStyleE2ESJ_EENS1_15EpilogueDefaultEEEEEvvEEEEvNT_6ParamsE,@"STO_CUDA_ENTRY STV_DEFAULT"
_ZN7cutlass13device_kernelINS_4gemm6kernel13GemmUniversalIN4cute5tupleIJiiiiEEENS1_10collective13CollectiveMmaINS1_34MainloopSm90TmaGmmaWarpSpecializedILi9ENS5_IJNS4_1CILi1EEESB_SB_EEENS1_35KernelTmaWarpSpecializedCooperativeEEENS5_IJNSA_ILi128EEENSA_ILi256EEENSA_ILi32EEEEEENS_6half_tENS5_IJSB_llEEESJ_SK_NS4_8TiledMMAINS4_8MMA_AtomIJNS4_4SM904GMMA26MMA_64x256x16_F32F16F16_SSILNSO_5MajorE1ELSQ_1ELNSO_7ScaleInE1ELSR_1EEEEEENS4_6LayoutINS5_IJNSA_ILi2EEESB_SB_EEENS5_IJSB_NSA_ILi0EEESX_EEEEENS5_IJNS4_10UnderscoreES10_S10_EEEEENS4_13SM90_TMA_LOADENS4_14ComposedLayoutINS4_7SwizzleILi3ELi4ELi3EEENS4_18smem_ptr_flag_bitsILi16EEENSU_INS5_IJNSA_ILi64EEENSA_ILi8EEEEEENS5_IJSB_S19_EEEEEEEvNS4_8identityES13_S1E_vS1F_EENS_8epilogue10collective6detail29Sm90TmaWarpSpecializedAdapterINS1I_15DefaultEpilogueISJ_NS5_IJlSB_lEEES1M_NS1H_6thread17LinearCombinationISJ_Li1EffLNS1N_9ScaleType4KindE0ELNS_15FloatRoundStyleE2ESJ_EENS1_15EpilogueDefaultEEEEEvvEEEEvNT_6ParamsE:
[----:B------:R-:W0:Y:S01]  /*0000*/  LDC R1, c[0x0][0x28] ;  /* 0x00000a00ff017b82 */ /* 0x000e220000000800 */
[----:B------:R-:W1:Y:S01]  /*0010*/  S2R R18, SR_TID.X ;  /* 0x0000000000127919 */ /* 0x000e620000002100 */
[----:B------:R-:W-:Y:S01]  /*0020*/  ELECT P0, URZ, PT ;  /* 0x00000000003f782f */ /* 0x000fe20003800000 */
[----:B------:R-:W-:Y:S01]  /*0030*/  BSSY B0, `(.L_x_0) ;  /* 0x000000f000007945 */ /* 0x000fe20003800000 */
[--C-:B-1----:R-:W-:Y:S02]  /*0040*/  SHF.R.U32.HI R0, RZ, 0x5, R18.reuse ;  /* 0x00000005ff007819 */ /* 0x102fe40000011612 */
[----:B------:R-:W-:-:S03]  /*0050*/  SHF.R.U32.HI R22, RZ, 0x7, R18 ;  /* 0x00000007ff167819 */ /* 0x000fc60000011612 */
[----:B------:R-:W1:Y:S04]  /*0060*/  SHFL.IDX PT, R5, R0, RZ, 0x1f ;  /* 0x00001fff00057589 */ /* 0x000e6800000e0000 */
[----:B------:R2:W3:Y:S01]  /*0070*/  SHFL.IDX PT, R8, R22, RZ, 0x1f ;  /* 0x00001fff16087589 */ /* 0x0004e200000e0000 */
[----:B-1----:R-:W-:-:S13]  /*0080*/  ISETP.NE.OR P0, PT, R5, RZ, !P0 ;  /* 0x000000ff0500720c */ /* 0x002fda0004705670 */
[----:B0-23--:R-:W-:Y:S05]  /*0090*/  @P0 BRA `(.L_x_1) ;  /* 0x0000000000200947 */ /* 0x00dfea0003800000 */
[----:B------:R-:W-:Y:S02]  /*00a0*/  ULDC.64 UR4, c[0x0][0x198] ;  /* 0x0000660000047ab9 */ /* 0x000fe40000000a00 */
[----:B------:R-:W-:Y:S02]  /*00b0*/  UIADD3 UR6, UP0, UR4, 0xf0, URZ ;  /* 0x000000f004067890 */ /* 0x000fe4000ff1e03f */
[----:B------:R-:W-:Y:S02]  /*00c0*/  UIADD3 UR4, UP1, UR4, 0x1f0, URZ ;  /* 0x000001f004047890 */ /* 0x000fe4000ff3e03f */
[----:B------:R-:W-:Y:S02]  /*00d0*/  UIADD3.X UR7, URZ, UR5, URZ, UP0, !UPT ;  /* 0x000000053f077290 */ /* 0x000fe400087fe43f */
[----:B------:R-:W-:-:S07]  /*00e0*/  UIADD3.X UR5, URZ, UR5, URZ, UP1, !UPT ;  /* 0x000000053f057290 */ /* 0x000fce0008ffe43f */
[----:B------:R0:W-:Y:S02]  /*00f0*/  UTMACCTL.PF [UR6] ;  /* 0x00000000060079b9 */ /* 0x0001e40008040000 */
[----:B------:R0:W-:Y:S02]  /*0100*/  UTMACCTL.PF [UR4] ;  /* 0x00000000040079b9 */ /* 0x0001e40008040000 */
[----:B0-----:R-:W-:Y:S01]  /*0110*/  NOP ;  /* 0x0000000000007918 */ /* 0x001fe20000000000 */
.L_x_1:
[----:B------:R-:W-:Y:S05]  /*0120*/  BSYNC B0 ;  /* 0x0000000000007941 */ /* 0x000fea0003800000 */
.L_x_0:
[----:B------:R-:W0:Y:S02]  /*0130*/  SHFL.IDX PT, R2, R0, RZ, 0x1f ;  /* 0x00001fff00027589 */ /* 0x000e2400000e0000 */
[----:B0-----:R-:W-:-:S13]  /*0140*/  ISETP.NE.AND P0, PT, R2, RZ, PT ;  /* 0x000000ff0200720c */ /* 0x001fda0003f05270 */
[----:B------:R-:W-:Y:S05]  /*0150*/  @P0 BRA `(.L_x_2) ;  /* 0x00000000008c0947 */ /* 0x000fea0003800000 */
[----:B------:R-:W-:Y:S01]  /*0160*/  ELECT P0, URZ, PT ;  /* 0x00000000003f782f */ /* 0x000fe20003800000 */
[----:B------:R-:W-:-:S12]  /*0170*/  BSSY B0, `(.L_x_2) ;  /* 0x0000021000007945 */ /* 0x000fd80003800000 */
[----:B------:R-:W-:Y:S05]  /*0180*/  @!P0 BRA `(.L_x_3) ;  /* 0x00000000007c8947 */ /* 0x000fea0003800000 */
[----:B------:R-:W0:Y:S01]  /*0190*/  S2UR UR8, SR_CgaCtaId ;  /* 0x00000000000879c3 */ /* 0x000e220000008800 */
[----:B------:R-:W-:Y:S01]  /*01a0*/  UMOV UR4, 0x400 ;  /* 0x0000040000047882 */ /* 0x000fe20000000000 */
[----:B------:R-:W-:Y:S01]  /*01b0*/  UMOV UR5, 0x1 ;  /* 0x0000000100057882 */ /* 0x000fe20000000000 */
[----:B------:R-:W-:Y:S02]  /*01c0*/  UMOV UR6, 0x100 ;  /* 0x0000010000067882 */ /* 0x000fe40000000000 */
[----:B------:R-:W-:-:S04]  /*01d0*/  UIADD3 UR6, -UR6, 0x100000, URZ ;  /* 0x0010000006067890 */ /* 0x000fc8000fffe13f */
[----:B------:R-:W-:Y:S02]  /*01e0*/  USHF.L.U32 UR7, UR6, 0xb, URZ ;  /* 0x0000000b06077899 */ /* 0x000fe4000800063f */
[----:B------:R-:W-:Y:S02]  /*01f0*/  USHF.L.U32 UR6, UR6, 0x1, URZ ;  /* 0x0000000106067899 */ /* 0x000fe4000800063f */
[----:B0-----:R-:W-:Y:S02]  /*0200*/  ULEA UR8, UR8, UR4, 0x18 ;  /* 0x0000000408087291 */ /* 0x001fe4000f8ec03f */
[----:B------:R-:W-:-:S04]  /*0210*/  UIADD3 UR4, -UR5, 0x100000, URZ ;  /* 0x0010000005047890 */ /* 0x000fc8000fffe13f */
[----:B------:R-:W-:Y:S02]  /*0220*/  USHF.L.U32 UR5, UR4, 0xb, URZ ;  /* 0x0000000b04057899 */ /* 0x000fe4000800063f */
[----:B------:R-:W-:Y:S01]  /*0230*/  USHF.L.U32 UR4, UR4, 0x1, URZ ;  /* 0x0000000104047899 */ /* 0x000fe2000800063f */
[----:B------:R-:W0:Y:S11]  /*0240*/  FENCE.VIEW.ASYNC.S ;  /* 0x00000000000073c6 */ /* 0x000e360000000000 */
[----:B0-----:R0:W1:Y:S01]  /*0250*/  SYNCS.EXCH.64 URZ, [UR8], UR4 ;  /* 0x00000004083f75b2 */ /* 0x0010620008000100 */
[----:B------:R0:W2:Y:S01]  /*0260*/  SYNCS.EXCH.64 URZ, [UR8+0x48], UR6 ;  /* 0x00004806083f75b2 */ /* 0x0000a20008000100 */
[----:B------:R0:W3:Y:S01]  /*0270*/  SYNCS.EXCH.64 URZ, [UR8+0x8], UR4 ;  /* 0x00000804083f75b2 */ /* 0x0000e20008000100 */
[----:B------:R0:W4:Y:S01]  /*0280*/  SYNCS.EXCH.64 URZ, [UR8+0x50], UR6 ;  /* 0x00005006083f75b2 */ /* 0x0001220008000100 */
[----:B------:R0:W0:Y:S01]  /*0290*/  SYNCS.EXCH.64 URZ, [UR8+0x10], UR4 ;  /* 0x00001004083f75b2 */ /* 0x0000220008000100 */
        /* <DEDUP_REMOVED lines=13> */
[----:B------:R-:W-:Y:S01]  /*0370*/  NOP ;  /* 0x0000000000007918 */ /* 0x000fe20000000000 */
.L_x_3:
[----:B0-----:R-:W-:Y:S05]  /*0380*/  BSYNC B0 ;  /* 0x0000000000007941 */ /* 0x001fea0003800000 */
.L_x_2:
[----:B------:R-:W0:Y:S01]  /*0390*/  SHFL.IDX PT, R0, R0, RZ, 0x1f ;  /* 0x00001fff00007589 */ /* 0x000e2200000e0000 */
[----:B------:R-:W-:Y:S01]  /*03a0*/  ELECT P0, URZ, PT ;  /* 0x00000000003f782f */ /* 0x000fe20003800000 */
[----:B------:R-:W5:Y:S01]  /*03b0*/  LDC R2, c[0x0][0x65c] ;  /* 0x00019700ff027b82 */ /* 0x000f620000000800 */
[----:B------:R-:W-:Y:S01]  /*03c0*/  SHF.R.S32.HI R6, RZ, 0x1f, R5 ;  /* 0x0000001fff067819 */ /* 0x000fe20000011405 */
[----:B------:R-:W1:Y:S01]  /*03d0*/  S2R R3, SR_CTAID.Y ;  /* 0x0000000000037919 */ /* 0x000e620000002600 */
[----:B------:R-:W-:Y:S01]  /*03e0*/  UMOV UR4, 0x20 ;  /* 0x0000002000047882 */ /* 0x000fe20000000000 */
[----:B------:R-:W-:Y:S01]  /*03f0*/  ISETP.NE.AND P2, PT, R8, RZ, PT ;  /* 0x000000ff0800720c */ /* 0x000fe20003f45270 */
[----:B------:R-:W-:Y:S01]  /*0400*/  NOP ;  /* 0x0000000000007918 */ /* 0x000fe20000000000 */
[----:B------:R-:W2:Y:S01]  /*0410*/  S2R R4, SR_CTAID.X ;  /* 0x0000000000047919 */ /* 0x000ea20000002500 */
[----:B------:R-:W-:Y:S01]  /*0420*/  LEA.HI R6, R6, R5, RZ, 0x2 ;  /* 0x0000000506067211 */ /* 0x000fe200078f10ff */
[----:B------:R-:W-:Y:S01]  /*0430*/  NOP ;  /* 0x0000000000007918 */ /* 0x000fe20000000000 */
[----:B0-----:R-:W-:-:S02]  /*0440*/  ISETP.NE.OR P0, PT, R0, RZ, !P0 ;  /* 0x000000ff0000720c */ /* 0x001fc40004705670 */
[----:B-----5:R-:W-:-:S04]  /*0450*/  ISETP.NE.AND P3, PT, R2, 0x1, PT ;  /* 0x000000010200780c */ /* 0x020fc80003f65270 */
[----:B------:R-:W-:Y:S02]  /*0460*/  P2R R0, PR, RZ, 0x8 ;  /* 0x00000008ff007803 */ /* 0x000fe40000000000 */
[----:B------:R-:W-:-:S05]  /*0470*/  LOP3.LUT R0, R6, 0xfffffffc, RZ, 0xc0, !PT ;  /* 0xfffffffc06007812 */ /* 0x000fca00078ec0ff */
[----:B------:R-:W-:Y:S01]  /*0480*/  VOTEU.ALL UP0, P0 ;  /* 0x00000000003f7886 */ /* 0x000fe20000000000 */
[----:B------:R-:W-:Y:S01]  /*0490*/  IMAD.IADD R0, R5, 0x1, -R0 ;  /* 0x0000000105007824 */ /* 0x000fe200078e0a00 */
[----:B------:R-:W2:Y:S01]  /*04a0*/  @P3 LDC R17, c[0x0][0x10] ;  /* 0x00000400ff113b82 */ /* 0x000ea20000000800 */
[----:B------:R-:W-:Y:S01]  /*04b0*/  VOTEU.ALL UP1, P0 ;  /* 0x00000000003f7886 */ /* 0x000fe20000020000 */
[----:B-1----:R-:W-:Y:S01]  /*04c0*/  @P3 IMAD.MOV.U32 R6, RZ, RZ, R3 ;  /* 0x000000ffff063224 */ /* 0x002fe200078e0003 */
[----:B------:R-:W-:Y:S01]  /*04d0*/  @!UP0 UMOV UR6, 0x400 ;  /* 0x0000040000068882 */ /* 0x000fe20000000000 */
[----:B------:R-:W-:-:S04]  /*04e0*/  @!UP0 UIADD3 UR4, -UR4, 0x100000, URZ ;  /* 0x0010000004048890 */ /* 0x000fc8000fffe13f */
[----:B------:R-:W-:Y:S02]  /*04f0*/  @!UP0 USHF.L.U32 UR5, UR4, 0xb, URZ ;  /* 0x0000000b04058899 */ /* 0x000fe4000800063f */
[----:B------:R-:W-:Y:S01]  /*0500*/  @!UP0 USHF.L.U32 UR4, UR4, 0x1, URZ ;  /* 0x0000000104048899 */ /* 0x000fe2000800063f */
[----:B------:R-:W-:Y:S02]  /*0510*/  @P3 IMAD.MOV.U32 R7, RZ, RZ, RZ ;  /* 0x000000ffff073224 */ /* 0x000fe400078e00ff */
[----:B------:R-:W-:Y:S01]  /*0520*/  IMAD.MOV.U32 R5, RZ, RZ, RZ ;  /* 0x000000ffff057224 */ /* 0x000fe200078e00ff */
[----:B------:R-:W0:Y:S01]  /*0530*/  @!UP0 S2UR UR7, SR_CgaCtaId ;  /* 0x00000000000789c3 */ /* 0x000e220000008800 */
[----:B------:R-:W-:-:S07]  /*0540*/  @P3 IMAD.MOV.U32 R11, RZ, RZ, RZ ;  /* 0x000000ffff0b3224 */ /* 0x000fce00078e00ff */
[----:B------:R-:W1:Y:S01]  /*0550*/  @!P3 LDC R9, c[0x0][0xc] ;  /* 0x00000300ff09bb82 */ /* 0x000e620000000800 */
[----:B--2---:R-:W-:-:S04]  /*0560*/  @P3 IMAD.WIDE.U32 R16, R4, R17, R6 ;  /* 0x0000001104103225 */ /* 0x004fc800078e0006 */
[----:B------:R-:W-:Y:S01]  /*0570*/  @P3 IMAD.IADD R17, R17, 0x1, R11 ;  /* 0x0000000111113824 */ /* 0x000fe200078e020b */
[----:B0-----:R-:W-:Y:S01]  /*0580*/  @!UP0 ULEA UR6, UR7, UR6, 0x18 ;  /* 0x0000000607068291 */ /* 0x001fe2000f8ec03f */
[----:B------:R-:W-:Y:S01]  /*0590*/  VOTEU.ALL UP0, P0 ;  /* 0x00000000003f7886 */ /* 0x000fe20000000000 */
[----:B------:R-:W-:-:S04]  /*05a0*/  ISETP.NE.AND P0, PT, R0, 0x3, PT ;  /* 0x000000030000780c */ /* 0x000fc80003f05270 */
[----:B------:R-:W-:Y:S01]  /*05b0*/  ISETP.EQ.OR P0, PT, R0, RZ, !P0 ;  /* 0x000000ff0000720c */ /* 0x000fe20004702670 */
[----:B-1----:R-:W-:-:S03]  /*05c0*/  @!P3 IMAD.WIDE.U32 R6, R9, R3, R4 ;  /* 0x000000030906b225 */ /* 0x002fc600078e0004 */
[C---:B------:R-:W-:Y:S01]  /*05d0*/  ISETP.EQ.AND P0, PT, R8.reuse, RZ, P0 ;  /* 0x000000ff0800720c */ /* 0x040fe20000702270 */
[----:B------:R-:W-:Y:S01]  /*05e0*/  VIADD R8, R8, 0xffffffff ;  /* 0xffffffff08087836 */ /* 0x000fe20000000000 */
[----:B------:R-:W0:Y:S02]  /*05f0*/  FENCE.VIEW.ASYNC.S ;  /* 0x00000000000073c6 */ /* 0x000e240000000000 */
[----:B0-----:R0:W3:Y:S01]  /*0600*/  @!UP0 SYNCS.EXCH.64 URZ, [UR6+0xa0], UR4 ;  /* 0x0000a004063f85b2 */ /* 0x0010e20008000100 */
[----:B------:R-:W-:Y:S01]  /*0610*/  @!P3 IMAD.MOV.U32 R16, RZ, RZ, R6 ;  /* 0x000000ffff10b224 */ /* 0x000fe200078e0006 */
[----:B------:R-:W-:Y:S01]  /*0620*/  SEL R19, RZ, 0x1, !P0 ;  /* 0x00000001ff137807 */ /* 0x000fe20004000000 */
[----:B------:R-:W-:Y:S01]  /*0630*/  @!P3 IMAD.MOV.U32 R17, RZ, RZ, R7 ;  /* 0x000000ffff11b224 */ /* 0x000fe200078e0007 */
[----:B------:R-:W-:-:S04]  /*0640*/  ISETP.GE.U32.AND P1, PT, R8, 0x2, PT ;  /* 0x000000020800780c */ /* 0x000fc80003f26070 */
[----:B------:R-:W-:Y:S01]  /*0650*/  SEL R19, R19, 0x2, P1 ;  /* 0x0000000213137807 */ /* 0x000fe20000800000 */
[----:B------:R0:W3:Y:S01]  /*0660*/  @!UP1 SYNCS.EXCH.64 URZ, [UR6+0xa8], UR4 ;  /* 0x0000a804063f95b2 */ /* 0x0000e20008000100 */
[----:B------:R-:W-:Y:S01]  /*0670*/  NOP ;  /* 0x0000000000007918 */ /* 0x000fe20000000000 */
[----:B---34-:R-:W-:Y:S06]  /*0680*/  BAR.SYNC.DEFER_BLOCKING 0x0 ;  /* 0x0000000000007b1d */ /* 0x018fec0000010000 */
[----:B------:R-:W-:Y:S05]  /*0690*/  @!P2 BRA `(.L_x_4) ;  /* 0x0000009400d8a947 */ /* 0x000fea0003800000 */
[----:B------:R-:W-:-:S13]  /*06a0*/  ISETP.GT.U32.AND P0, PT, R8, 0x1, PT ;  /* 0x000000010800780c */ /* 0x000fda0003f04070 */
[----:B0-----:R-:W-:Y:S05]  /*06b0*/  @P0 EXIT ;  /* 0x000000000000094d */ /* 0x001fea0003800000 */
[----:B------:R-:W-:Y:S01]  /*06c0*/  ULDC.64 UR4, c[0x0][0x650] ;  /* 0x0001940000047ab9 */ /* 0x000fe20000000a00 */
[----:B------:R-:W-:Y:S01]  /*06d0*/  PRMT R0, RZ, 0x7610, R0 ;  /* 0x00007610ff007816 */ /* 0x000fe20000000000 */
[----:B------:R-:W-:Y:S01]  /*06e0*/  IMAD.MOV.U32 R153, RZ, RZ, -0x1 ;  /* 0xffffffffff997424 */ /* 0x000fe200078e00ff */
[----:B------:R-:W-:Y:S01]  /*06f0*/  ISETP.GE.U32.AND P0, PT, R16, UR4, PT ;  /* 0x0000000410007c0c */ /* 0x000fe2000bf06070 */
[----:B------:R-:W-:Y:S02]  /*0700*/  IMAD.MOV.U32 R152, RZ, RZ, -0x1 ;  /* 0xffffffffff987424 */ /* 0x000fe400078e00ff */
[----:B------:R-:W-:Y:S01]  /*0710*/  IMAD.MOV.U32 R23, RZ, RZ, -0x1 ;  /* 0xffffffffff177424 */ /* 0x000fe200078e00ff */
[----:B------:R-:W-:-:S13]  /*0720*/  ISETP.GE.U32.AND.EX P0, PT, R17, UR5, PT, P0 ;  /* 0x0000000511007c0c */ /* 0x000fda000bf06100 */
[----:B------:R-:W-:Y:S05]  /*0730*/  @P0 BRA `(.L_x_5) ;  /* 0x0000000400540947 */ /* 0x000fea0003800000 */
[----:B------:R-:W0:Y:S01]  /*0740*/  LDC.64 R14, c[0x0][0x628] ;  /* 0x00018a00ff0e7b82 */ /* 0x000e220000000a00 */
[----:B------:R-:W-:Y:S02]  /*0750*/  IMAD.MOV.U32 R6, RZ, RZ, R16 ;  /* 0x000000ffff067224 */ /* 0x000fe400078e0010 */
[----:B------:R-:W-:-:S05]  /*0760*/  IMAD.MOV.U32 R7, RZ, RZ, R17 ;  /* 0x000000ffff077224 */ /* 0x000fca00078e0011 */
[----:B------:R-:W1:Y:S08]  /*0770*/  LDC R0, c[0x0][0x630] ;  /* 0x00018c00ff007b82 */ /* 0x000e700000000800 */
[----:B------:R-:W2:Y:S01]  /*0780*/  LDC.64 R20, c[0x0][0x620] ;  /* 0x00018800ff147b82 */ /* 0x000ea20000000a00 */
[----:B0-----:R-:W-:-:S04]  /*0790*/  ISETP.NE.U32.AND P0, PT, R14, RZ, PT ;  /* 0x000000ff0e00720c */ /* 0x001fc80003f05070 */
[----:B------:R-:W-:-:S13]  /*07a0*/  ISETP.NE.AND.EX P0, PT, R15, RZ, PT, P0 ;  /* 0x000000ff0f00720c */ /* 0x000fda0003f05300 */
[----:B-12---:R-:W-:Y:S05]  /*07b0*/  @!P0 BRA `(.L_x_6) ;  /* 0x0000000000288947 */ /* 0x006fea0003800000 */
[----:B------:R-:W0:Y:S02]  /*07c0*/  LDC R11, c[0x0][0x634] ;  /* 0x00018d00ff0b7b82 */ /* 0x000e240000000800 */
[----:B0-----:R-:W-:-:S05]  /*07d0*/  IADD3 R11, P0, R16, R11, RZ ;  /* 0x0000000b100b7210 */ /* 0x001fca0007f1e0ff */
[----:B------:R-:W-:-:S04]  /*07e0*/  IMAD.X R13, RZ, RZ, R17, P0 ;  /* 0x000000ffff0d7224 */ /* 0x000fc800000e0611 */
[----:B------:R-:W-:-:S04]  /*07f0*/  IMAD.WIDE.U32 R6, R13, R14, RZ ;  /* 0x0000000e0d067225 */ /* 0x000fc800078e00ff */
[----:B------:R-:W-:-:S04]  /*0800*/  IMAD.WIDE.U32 R8, P0, R11, R15, R6 ;  /* 0x0000000f0b087225 */ /* 0x000fc80007800006 */
[----:B------:R-:W-:-:S04]  /*0810*/  IMAD.WIDE.U32 R6, R11, R14, RZ ;  /* 0x0000000e0b067225 */ /* 0x000fc800078e00ff */
[----:B------:R-:W-:Y:S01]  /*0820*/  IMAD.X R11, RZ, RZ, RZ, P0 ;  /* 0x000000ffff0b7224 */ /* 0x000fe200000e06ff */
[----:B------:R-:W-:Y:S01]  /*0830*/  IADD3 RZ, P0, R7, R8, RZ ;  /* 0x0000000807ff7210 */ /* 0x000fe20007f1e0ff */
[----:B------:R-:W-:-:S04]  /*0840*/  IMAD.MOV.U32 R10, RZ, RZ, R9 ;  /* 0x000000ffff0a7224 */ /* 0x000fc800078e0009 */
[----:B------:R-:W-:-:S08]  /*0850*/  IMAD.WIDE.U32.X R6, R13, R15, R10, P0 ;  /* 0x0000000f0d067225 */ /* 0x000fd000000e040a */
.L_x_6:
[-CC-:B------:R-:W-:Y:S01]  /*0860*/  SHF.R.U64 R23, R6, R0.reuse, R7.reuse ;  /* 0x0000000006177219 */ /* 0x180fe20000001207 */
[----:B------:R-:W0:Y:S01]  /*0870*/  LDC R10, c[0x0][0x618] ;  /* 0x00018600ff0a7b82 */ /* 0x000e220000000800 */
[----:B------:R-:W-:Y:S01]  /*0880*/  SHF.R.U32.HI R5, RZ, R0, R7 ;  /* 0x00000000ff057219 */ /* 0x000fe20000011607 */
[----:B------:R-:W-:Y:S01]  /*0890*/  ULDC UR4, c[0x0][0x150] ;  /* 0x0000540000047ab9 */ /* 0x000fe20000000800 */
[----:B------:R-:W-:Y:S02]  /*08a0*/  IADD3 R9, P0, RZ, -R23, RZ ;  /* 0x80000017ff097210 */ /* 0x000fe40007f1e0ff */
[----:B------:R-:W-:-:S03]  /*08b0*/  I2FP.F32.U32 R0, R4 ;  /* 0x0000000400007245 */ /* 0x000fc60000201000 */
[----:B------:R-:W1:Y:S01]  /*08c0*/  LDC.64 R28, c[0x0][0x640] ;  /* 0x00019000ff1c7b82 */ /* 0x000e620000000a00 */
[----:B------:R-:W-:Y:S02]  /*08d0*/  IMAD.X R11, RZ, RZ, ~R5, P0 ;  /* 0x000000ffff0b7224 */ /* 0x000fe400000e0e05 */
[----:B------:R-:W-:Y:S01]  /*08e0*/  FMUL R0, R0, UR4 ;  /* 0x0000000400007c20 */ /* 0x000fe20008400000 */
[----:B------:R-:W-:Y:S01]  /*08f0*/  IMAD.WIDE.U32 R6, R9, R20, R16 ;  /* 0x0000001409067225 */ /* 0x000fe200078e0010 */
[----:B------:R-:W-:-:S03]  /*0900*/  ULDC UR4, c[0x0][0x154] ;  /* 0x0000550000047ab9 */ /* 0x000fc60000000800 */
[----:B------:R-:W-:Y:S01]  /*0910*/  IMAD R8, R11, R20, RZ ;  /* 0x000000140b087224 */ /* 0x000fe200078e02ff */
[----:B------:R-:W2:Y:S01]  /*0920*/  LDC R5, c[0x0][0x144] ;  /* 0x00005100ff057b82 */ /* 0x000ea20000000800 */
[----:B------:R-:W3:Y:S02]  /*0930*/  F2I.U32.TRUNC.NTZ R0, R0 ;  /* 0x0000000000007305 */ /* 0x000ee4000020f000 */
[----:B------:R-:W-:-:S04]  /*0940*/  IMAD R9, R9, R21, R8 ;  /* 0x0000001509097224 */ /* 0x000fc800078e0208 */
[----:B------:R-:W-:Y:S01]  /*0950*/  IMAD.IADD R7, R7, 0x1, R9 ;  /* 0x0000000107077824 */ /* 0x000fe200078e0209 */
[----:B------:R-:W4:Y:S01]  /*0960*/  LDC R12, c[0x0][0x608] ;  /* 0x00018200ff0c7b82 */ /* 0x000f220000000800 */
[----:B------:R-:W-:-:S03]  /*0970*/  IMAD.MOV.U32 R9, RZ, RZ, -0x1 ;  /* 0xffffffffff097424 */ /* 0x000fc600078e00ff */
[-CC-:B0-----:R-:W-:Y:S02]  /*0980*/  SHF.R.U64 R20, R6, R10.reuse, R7.reuse ;  /* 0x0000000a06147219 */ /* 0x181fe40000001207 */
[----:B------:R-:W-:Y:S02]  /*0990*/  I2FP.F32.U32 R6, R3 ;  /* 0x0000000300067245 */ /* 0x000fe40000201000 */
[----:B------:R-:W0:Y:S01]  /*09a0*/  LDC R26, c[0x0][0x658] ;  /* 0x00019600ff1a7b82 */ /* 0x000e220000000800 */
[----:B-1----:R-:W-:Y:S01]  /*09b0*/  ISETP.NE.U32.AND P0, PT, R28, RZ, PT ;  /* 0x000000ff1c00720c */ /* 0x002fe20003f05070 */
[----:B---3--:R-:W-:Y:S01]  /*09c0*/  IMAD.MOV R8, RZ, RZ, -R0 ;  /* 0x000000ffff087224 */ /* 0x008fe200078e0a00 */
[----:B------:R-:W-:Y:S01]  /*09d0*/  SHF.R.U32.HI R7, RZ, R10, R7 ;  /* 0x0000000aff077219 */ /* 0x000fe20000011607 */
[----:B------:R-:W-:Y:S01]  /*09e0*/  FMUL R6, R6, UR4 ;  /* 0x0000000406067c20 */ /* 0x000fe20008400000 */
[----:B------:R-:W-:-:S03]  /*09f0*/  ISETP.NE.AND.EX P0, PT, R29, RZ, PT, P0 ;  /* 0x000000ff1d00720c */ /* 0x000fc60003f05300 */
[----:B------:R-:W1:Y:S01]  /*0a00*/  LDC R14, c[0x0][0x148] ;  /* 0x00005200ff0e7b82 */ /* 0x000e620000000800 */
[----:B--2---:R-:W-:-:S07]  /*0a10*/  IMAD R0, R5, R8, R4 ;  /* 0x0000000805007224 */ /* 0x004fce00078e0204 */
[----:B------:R-:W2:Y:S01]  /*0a20*/  LDC R24, c[0x0][0x600] ;  /* 0x00018000ff187b82 */ /* 0x000ea20000000800 */
[-CC-:B----4-:R-:W-:Y:S02]  /*0a30*/  SHF.R.U64 R30, R20, R12.reuse, R7.reuse ;  /* 0x0000000c141e7219 */ /* 0x190fe40000001207 */
[----:B------:R-:W-:Y:S01]  /*0a40*/  SHF.R.U32.HI R5, RZ, R12, R7 ;  /* 0x0000000cff057219 */ /* 0x000fe20000011607 */
[----:B------:R-:W-:Y:S01]  /*0a50*/  IMAD.MOV.U32 R7, RZ, RZ, 0x1 ;  /* 0x00000001ff077424 */ /* 0x000fe200078e00ff */
[----:B------:R3:W4:Y:S03]  /*0a60*/  F2I.U32.TRUNC.NTZ R12, R6 ;  /* 0x00000006000c7305 */ /* 0x000726000020f000 */
[----:B------:R-:W1:Y:S01]  /*0a70*/  LDC R15, c[0x0][0x648] ;  /* 0x00019200ff0f7b82 */ /* 0x000e620000000800 */
[-C--:B0-----:R-:W-:Y:S02]  /*0a80*/  SHF.L.U32 R4, R9, R26.reuse, RZ ;  /* 0x0000001a09047219 */ /* 0x081fe400000006ff */
[----:B------:R-:W-:-:S02]  /*0a90*/  SHF.R.U64 R32, R30, R26, R5 ;  /* 0x0000001a1e207219 */ /* 0x000fc40000001205 */
[----:B------:R-:W-:Y:S02]  /*0aa0*/  LOP3.LUT R11, RZ, R4, RZ, 0x33, !PT ;  /* 0x00000004ff0b7212 */ /* 0x000fe400078e33ff */
[-C--:B------:R-:W-:Y:S01]  /*0ab0*/  SHF.R.U32.HI R5, RZ, R26.reuse, R5 ;  /* 0x0000001aff057219 */ /* 0x080fe20000011605 */
[----:B------:R-:W0:Y:S01]  /*0ac0*/  LDC R21, c[0x0][0x638] ;  /* 0x00018e00ff157b82 */ /* 0x000e220000000800 */
[----:B------:R-:W-:Y:S01]  /*0ad0*/  SHF.L.U32 R10, R7, R26, RZ ;  /* 0x0000001a070a7219 */ /* 0x000fe200000006ff */
[----:B------:R-:W-:-:S06]  /*0ae0*/  IMAD.MOV.U32 R4, RZ, RZ, R32 ;  /* 0x000000ffff047224 */ /* 0x000fcc00078e0020 */
[----:B------:R-:W0:Y:S01]  /*0af0*/  LDC R153, c[0x0][0x610] ;  /* 0x00018400ff997b82 */ /* 0x000e220000000800 */
[----:B---34-:R-:W-:Y:S05]  /*0b00*/  @!P0 BRA `(.L_x_7) ;  /* 0x0000000000288947 */ /* 0x018fea0003800000 */
[----:B------:R-:W3:Y:S02]  /*0b10*/  LDC R9, c[0x0][0x64c] ;  /* 0x00019300ff097b82 */ /* 0x000ee40000000800 */
[----:B---3--:R-:W-:-:S05]  /*0b20*/  IADD3 R9, P0, R32, R9, RZ ;  /* 0x0000000920097210 */ /* 0x008fca0007f1e0ff */
        /* <DEDUP_REMOVED lines=8> */
.L_x_7:
[----:B-1----:R-:W-:Y:S01]  /*0bb0*/  SHF.R.U64 R4, R4, R15, R5 ;  /* 0x0000000f04047219 */ /* 0x002fe20000001205 */
[----:B--2---:R-:W-:Y:S01]  /*0bc0*/  VIADD R5, R24, 0xffffffff ;  /* 0xffffffff18057836 */ /* 0x004fe20000000000 */
[----:B------:R-:W-:Y:S01]  /*0bd0*/  LOP3.LUT R11, R30, R11, RZ, 0xc0, !PT ;  /* 0x0000000b1e0b7212 */ /* 0x000fe200078ec0ff */
[----:B------:R-:W-:Y:S02]  /*0be0*/  IMAD.MOV R12, RZ, RZ, -R12 ;  /* 0x000000ffff0c7224 */ /* 0x000fe400078e0a0c */
[----:B------:R-:W-:Y:S02]  /*0bf0*/  IMAD.MOV R6, RZ, RZ, -R4 ;  /* 0x000000ffff067224 */ /* 0x000fe400078e0a04 */
[----:B------:R-:W-:Y:S01]  /*0c00*/  IMAD R11, R10, R4, R11 ;  /* 0x000000040a0b7224 */ /* 0x000fe200078e020b */
[----:B------:R-:W-:Y:S01]  /*0c10*/  LOP3.LUT R4, R20, R5, RZ, 0xc0, !PT ;  /* 0x0000000514047212 */ /* 0x000fe200078ec0ff */
[----:B------:R-:W-:Y:S02]  /*0c20*/  @P3 IMAD R0, R14, R12, R3 ;  /* 0x0000000c0e003224 */ /* 0x000fe400078e0203 */
[----:B0-----:R-:W-:-:S02]  /*0c30*/  IMAD R3, R6, R21, R32 ;  /* 0x0000001506037224 */ /* 0x001fc400078e0220 */
[----:B------:R-:W-:Y:S02]  /*0c40*/  IMAD R153, R11, R153, R0 ;  /* 0x000000990b997224 */ /* 0x000fe400078e0200 */
[----:B------:R-:W-:Y:S02]  /*0c50*/  IMAD R4, R3, R24, R4 ;  /* 0x0000001803047224 */ /* 0x000fe400078e0204 */
[----:B------:R-:W-:-:S03]  /*0c60*/  IMAD.MOV.U32 R0, RZ, RZ, 0x1 ;  /* 0x00000001ff007424 */ /* 0x000fc600078e00ff */
[----:B------:R-:W-:Y:S02]  /*0c70*/  SEL R152, R4, R153, !P3 ;  /* 0x0000009904987207 */ /* 0x000fe40005800000 */
[----:B------:R-:W-:-:S07]  /*0c80*/  SEL R153, R153, R4, !P3 ;  /* 0x0000000499997207 */ /* 0x000fce0005800000 */
.L_x_5:
[----:B------:R-:W-:-:S08]  /*0c90*/  NOP ;  /* 0x0000000000007918 */ /* 0x000fd00000000000 */
[----:B------:R-:W0:Y:S02]  /*0ca0*/  USETMAXREG.TRY_ALLOC.CTAPOOL UP0, 0xe8 ;  /* 0x000000e8000079c8 */ /* 0x000e240008000600 */
[----:B0-----:R-:W-:-:S13]  /*0cb0*/  PLOP3.LUT P0, PT, PT, PT, UP0, 0x80, 0x0 ;  /* 0x000000000000781c */ /* 0x001fda0003f0f008 */
[----:B------:R-:W-:Y:S05]  /*0cc0*/  @!P0 BRA `(.L_x_5) ;  /* 0xfffffffc00f08947 */ /* 0x000fea000383ffff */
[----:B------:R-:W-:Y:S01]  /*0cd0*/  ULDC.64 UR4, c[0x0][0x598] ;  /* 0x0001660000047ab9 */ /* 0x000fe20000000a00 */
[----:B------:R-:W-:Y:S01]  /*0ce0*/  ULDC.64 UR36, c[0x0][0x208] ;  /* 0x0000820000247ab9 */ /* 0x000fe20000000a00 */
[----:B------:R-:W-:-:S04]  /*0cf0*/  ISETP.NE.U32.AND P0, PT, RZ, UR4, PT ;  /* 0x00000004ff007c0c */ /* 0x000fc8000bf05070 */
[----:B------:R-:W-:-:S13]  /*0d00*/  ISETP.NE.AND.EX P0, PT, RZ, UR5, PT, P0 ;  /* 0x00000005ff007c0c */ /* 0x000fda000bf05300 */
[----:B------:R-:W-:Y:S05]  /*0d10*/  @!P0 BRA `(.L_x_8) ;  /* 0x00000000001c8947 */ /* 0x000fea0003800000 */
[----:B------:R-:W0:Y:S02]  /*0d20*/  LDC.64 R4, c[0x0][0x598] ;  /* 0x00016600ff047b82 */ /* 0x000e240000000a00 */
[----:B0-----:R-:W2:Y:S02]  /*0d30*/  LDG.E.64 R4, desc[UR36][R4.64] ;  /* 0x0000002404047981 */ /* 0x001ea4000c1e1b00 */
[----:B--2---:R-:W-:-:S04]  /*0d40*/  ISETP.NE.U32.AND P0, PT, R4, RZ, PT ;  /* 0x000000ff0400720c */ /* 0x004fc80003f05070 */
[----:B------:R-:W-:-:S13]  /*0d50*/  ISETP.NE.AND.EX P0, PT, R5, RZ, PT, P0 ;  /* 0x000000ff0500720c */ /* 0x000fda0003f05300 */
[----:B------:R-:W-:Y:S05]  /*0d60*/  @!P0 BRA `(.L_x_8) ;  /* 0x0000000000088947 */ /* 0x000fea0003800000 */
[----:B------:R0:W5:Y:S01]  /*0d70*/  LD.E R154, desc[UR36][R4.64] ;  /* 0x00000024049a7980 */ /* 0x000162000c101900 */
[----:B------:R-:W-:Y:S05]  /*0d80*/  BRA `(.L_x_9) ;  /* 0x0000000000247947 */ /* 0x000fea0003800000 */
.L_x_8:
[----:B------:R-:W-:Y:S02]  /*0d90*/  ULDC.64 UR4, c[0x0][0x588] ;  /* 0x0001620000047ab9 */ /* 0x000fe40000000a00 */
[----:B------:R-:W-:-:S04]  /*0da0*/  ISETP.NE.U32.AND P0, PT, RZ, UR4, PT ;  /* 0x00000004ff007c0c */ /* 0x000fc8000bf05070 */
[----:B------:R-:W-:-:S13]  /*0db0*/  ISETP.NE.AND.EX P0, PT, RZ, UR5, PT, P0 ;  /* 0x00000005ff007c0c */ /* 0x000fda000bf05300 */
[----:B------:R-:W-:Y:S05]  /*0dc0*/  @!P0 BRA `(.L_x_10) ;  /* 0x00000000000c8947 */ /* 0x000fea0003800000 */
[----:B------:R-:W0:Y:S02]  /*0dd0*/  LDC.64 R154, c[0x0][0x588] ;  /* 0x00016200ff9a7b82 */ /* 0x000e240000000a00 */
[----:B0-----:R1:W5:Y:S01]  /*0de0*/  LDG.E R154, desc[UR36][R154.64] ;  /* 0x000000249a9a7981 */ /* 0x001362000c1e1900 */
[----:B------:R-:W-:Y:S05]  /*0df0*/  BRA `(.L_x_9) ;  /* 0x0000000000087947 */ /* 0x000fea0003800000 */
.L_x_10:
[----:B------:R-:W-:Y:S02]  /*0e00*/  ULDC UR4, c[0x0][0x580] ;  /* 0x0001600000047ab9 */ /* 0x000fe40000000800 */
[----:B------:R-:W-:-:S07]  /*0e10*/  IMAD.U32 R154, RZ, RZ, UR4 ;  /* 0x00000004ff9a7e24 */ /* 0x000fce000f8e00ff */
.L_x_9:
[----:B------:R-:W-:Y:S02]  /*0e20*/  ULDC.64 UR4, c[0x0][0x5a0] ;  /* 0x0001680000047ab9 */ /* 0x000fe40000000a00 */
[----:B------:R-:W-:-:S04]  /*0e30*/  ISETP.NE.U32.AND P0, PT, RZ, UR4, PT ;  /* 0x00000004ff007c0c */ /* 0x000fc8000bf05070 */
[----:B------:R-:W-:-:S13]  /*0e40*/  ISETP.NE.AND.EX P0, PT, RZ, UR5, PT, P0 ;  /* 0x00000005ff007c0c */ /* 0x000fda000bf05300 */
[----:B------:R-:W-:Y:S05]  /*0e50*/  @!P0 BRA `(.L_x_11) ;  /* 0x00000000001c8947 */ /* 0x000fea0003800000 */
[----:B0-----:R-:W0:Y:S02]  /*0e60*/  LDC.64 R4, c[0x0][0x5a0] ;  /* 0x00016800ff047b82 */ /* 0x001e240000000a00 */
[----:B0-----:R-:W2:Y:S02]  /*0e70*/  LDG.E.64 R4, desc[UR36][R4.64] ;  /* 0x0000002404047981 */ /* 0x001ea4000c1e1b00 */
[----:B--2---:R-:W-:-:S04]  /*0e80*/  ISETP.NE.U32.AND P0, PT, R4, RZ, PT ;  /* 0x000000ff0400720c */ /* 0x004fc80003f05070 */
[----:B------:R-:W-:-:S13]  /*0e90*/  ISETP.NE.AND.EX P0, PT, R5, RZ, PT, P0 ;  /* 0x000000ff0500720c */ /* 0x000fda0003f05300 */
[----:B------:R-:W-:Y:S05]  /*0ea0*/  @!P0 BRA `(.L_x_11) ;  /* 0x0000000000088947 */ /* 0x000fea0003800000 */
[----:B-1----:R0:W5:Y:S01]  /*0eb0*/  LD.E R155, desc[UR36][R4.64] ;  /* 0x00000024049b7980 */ /* 0x002162000c101900 */
[----:B------:R-:W-:Y:S05]  /*0ec0*/  BRA `(.L_x_12) ;  /* 0x0000000000247947 */ /* 0x000fea0003800000 */
.L_x_11:
[----:B------:R-:W-:Y:S02]  /*0ed0*/  ULDC.64 UR4, c[0x0][0x590] ;  /* 0x0001640000047ab9 */ /* 0x000fe40000000a00 */
[----:B------:R-:W-:-:S04]  /*0ee0*/  ISETP.NE.U32.AND P0, PT, RZ, UR4, PT ;  /* 0x00000004ff007c0c */ /* 0x000fc8000bf05070 */
[----:B------:R-:W-:-:S13]  /*0ef0*/  ISETP.NE.AND.EX P0, PT, RZ, UR5, PT, P0 ;  /* 0x00000005ff007c0c */ /* 0x000fda000bf05300 */
[----:B------:R-:W-:Y:S05]  /*0f00*/  @!P0 BRA `(.L_x_13) ;  /* 0x00000000000c8947 */ /* 0x000fea0003800000 */
[----:B0-----:R-:W1:Y:S02]  /*0f10*/  LDC.64 R4, c[0x0][0x590] ;  /* 0x00016400ff047b82 */ /* 0x001e640000000a00 */
[----:B-1----:R1:W5:Y:S01]  /*0f20*/  LDG.E R155, desc[UR36][R4.64] ;  /* 0x00000024049b7981 */ /* 0x002362000c1e1900 */
[----:B------:R-:W-:Y:S05]  /*0f30*/  BRA `(.L_x_12) ;  /* 0x0000000000087947 */ /* 0x000fea0003800000 */
.L_x_13:
[----:B------:R-:W-:Y:S02]  /*0f40*/  ULDC UR4, c[0x0][0x584] ;  /* 0x0001610000047ab9 */ /* 0x000fe40000000800 */
[----:B-1----:R-:W-:-:S07]  /*0f50*/  IMAD.U32 R155, RZ, RZ, UR4 ;  /* 0x00000004ff9b7e24 */ /* 0x002fce000f8e00ff */
.L_x_12:
[----:B------:R-:W-:-:S13]  /*0f60*/  LOP3.LUT P0, RZ, R0, 0xff, RZ, 0xc0, !PT ;  /* 0x000000ff00ff7812 */ /* 0x000fda000780c0ff */
[----:B------:R-:W-:Y:S05]  /*0f70*/  @!P0 EXIT ;  /* 0x000000000000894d */ /* 0x000fea0003800000 */
[----:B------:R-:W-:Y:S01]  /*0f80*/  ULDC UR4, c[0x0][0x28c] ;  /* 0x0000a30000047ab9 */ /* 0x000fe20000000800 */
[----:B------:R-:W-:Y:S01]  /*0f90*/  LOP3.LUT R158, R19, 0x1, RZ, 0xfc, !PT ;  /* 0x00000001139e7812 */ /* 0x000fe200078efcff */
[----:B------:R-:W-:Y:S01]  /*0fa0*/  UIADD3 UR4, UR4, 0x1f, URZ ;  /* 0x0000001f04047890 */ /* 0x000fe2000fffe03f */
[----:B------:R-:W-:Y:S01]  /*0fb0*/  UMOV UR38, URZ ;  /* 0x0000003f00267c82 */ /* 0x000fe20008000000 */
[----:B------:R-:W-:Y:S02]  /*0fc0*/  UMOV UR39, URZ ;  /* 0x0000003f00277c82 */ /* 0x000fe40008000000 */
[----:B------:R-:W-:-:S04]  /*0fd0*/  USHF.R.S32.HI UR5, URZ, 0x1f, UR4 ;  /* 0x0000001f3f057899 */ /* 0x000fc80008011404 */
[----:B------:R-:W-:-:S04]  /*0fe0*/  ULEA.HI UR5, UR5, UR4, URZ, 0x5 ;  /* 0x0000000405057291 */ /* 0x000fc8000f8f283f */
[----:B------:R-:W-:-:S12]  /*0ff0*/  USHF.R.S32.HI UR40, URZ, 0x5, UR5 ;  /* 0x000000053f287899 */ /* 0x000fd80008011405 */
.L_x_287:
[----:B------:R-:W-:Y:S01]  /*1000*/  LOP3.LUT R0, R18, 0x80, RZ, 0xc0, !PT ;  /* 0x0000008012007812 */ /* 0x000fe200078ec0ff */
[----:B--2---:R-:W2:Y:S01]  /*1010*/  S2UR UR7, SR_CgaCtaId ;  /* 0x00000000000779c3 */ /* 0x004ea20000008800 */
[----:B------:R-:W-:Y:S02]  /*1020*/  UMOV UR6, 0x400 ;  /* 0x0000040000067882 */ /* 0x000fe40000000000 */
[----:B------:R-:W-:-:S06]  /*1030*/  SHF.R.U32.HI R0, RZ, 0x7, R0 ;  /* 0x00000007ff007819 */ /* 0x000fcc0000011600 */
[----:B---3--:R-:W3:Y:S01]  /*1040*/  SHFL.IDX PT, R0, R0, RZ, 0x1f ;  /* 0x00001fff00007589 */ /* 0x008ee200000e0000 */
[----:B--2---:R-:W-:Y:S01]  /*1050*/  ULEA UR42, UR7, UR6, 0x18 ;  /* 0x00000006072a7291 */ /* 0x004fe2000f8ec03f */
[----:B---3--:R-:W-:-:S13]  /*1060*/  R2UR UR4, R0 ;  /* 0x00000000000472ca */ /* 0x008fda00000e0000 */
[----:B------:R-:W-:-:S04]  /*1070*/  ULEA.HI UR5, UR4, UR4, URZ, 0x1 ;  /* 0x0000000404057291 */ /* 0x000fc8000f8f083f */
[----:B------:R-:W-:-:S04]  /*1080*/  ULOP3.LUT UR5, UR5, 0xffffe, URZ, 0xc0, !UPT ;  /* 0x000ffffe05057892 */ /* 0x000fc8000f8ec03f */
[----:B------:R-:W-:-:S03]  /*1090*/  UIADD3 UR5, UR4, -UR5, URZ ;  /* 0x8000000504057290 */ /* 0x000fc6000fffe03f */
[----:B------:R-:W-:Y:S01]  /*10a0*/  ULDC UR4, c[0x0][0x28c] ;  /* 0x0000a30000047ab9 */ /* 0x000fe20000000800 */
[----:B------:R-:W-:Y:S01]  /*10b0*/  ULEA UR5, UR5, UR42, 0xc ;  /* 0x0000002a05057291 */ /* 0x000fe2000f8e603f */
[----:B------:R-:W-:-:S03]  /*10c0*/  ISETP.LT.AND P0, PT, RZ, UR4, PT ;  /* 0x00000004ff007c0c */ /* 0x000fc6000bf01270 */
[----:B------:R-:W-:-:S04]  /*10d0*/  UIADD3 UR5, UR5, 0x180, URZ ;  /* 0x0000018005057890 */ /* 0x000fc8000fffe03f */
[----:B------:R-:W-:-:S04]  /*10e0*/  USHF.R.U32.HI UR5, URZ, 0x4, UR5 ;  /* 0x000000043f057899 */ /* 0x000fc80008011605 */
[----:B------:R-:W-:Y:S02]  /*10f0*/  ULOP3.LUT UR41, UR5, 0x3fff, URZ, 0xc0, !UPT ;  /* 0x00003fff05297892 */ /* 0x000fe4000f8ec03f */
[----:B-1----:R-:W-:Y:S10]  /*1100*/  @P0 BRA `(.L_x_14) ;  /* 0x0000000000400947 */ /* 0x002ff40003800000 */
[----:B------:R-:W-:Y:S01]  /*1110*/  MOV R0, 0x0 ;  /* 0x0000000000007802 */ /* 0x000fe20000000f00 */
[----:B------:R-:W-:Y:S01]  /*1120*/  ULDC.64 UR4, c[0x4][0x68] ;  /* 0x01001a0000047ab9 */ /* 0x000fe20000000a00 */
[----:B------:R-:W-:Y:S01]  /*1130*/  ULDC.64 UR6, c[0x4][0x8] ;  /* 0x0100020000067ab9 */ /* 0x000fe20000000a00 */
[----:B01----:R-:W-:Y:S01]  /*1140*/  IMAD.U32 R4, RZ, RZ, UR4 ;  /* 0x00000004ff047e24 */ /* 0x003fe2000f8e00ff */
[----:B------:R0:W1:Y:S01]  /*1150*/  LDC.64 R14, c[0x4][R0] ;  /* 0x01000000000e7b82 */ /* 0x0000620000000a00 */
[----:B------:R-:W-:Y:S01]  /*1160*/  IMAD.U32 R5, RZ, RZ, UR5 ;  /* 0x00000005ff057e24 */ /* 0x000fe2000f8e00ff */
[----:B------:R-:W-:Y:S01]  /*1170*/  ULDC.64 UR4, c[0x4][0x70] ;  /* 0x01001c0000047ab9 */ /* 0x000fe20000000a00 */
[----:B------:R-:W-:Y:S02]  /*1180*/  IMAD.U32 R10, RZ, RZ, UR6 ;  /* 0x00000006ff0a7e24 */ /* 0x000fe4000f8e00ff */
[----:B------:R-:W-:Y:S02]  /*1190*/  IMAD.U32 R6, RZ, RZ, UR4 ;  /* 0x00000004ff067e24 */ /* 0x000fe4000f8e00ff */
[----:B------:R-:W-:-:S02]  /*11a0*/  IMAD.U32 R7, RZ, RZ, UR5 ;  /* 0x00000005ff077e24 */ /* 0x000fc4000f8e00ff */
[----:B------:R-:W-:Y:S02]  /*11b0*/  IMAD.U32 R11, RZ, RZ, UR7 ;  /* 0x00000007ff0b7e24 */ /* 0x000fe4000f8e00ff */
[----:B------:R-:W-:Y:S02]  /*11c0*/  IMAD.MOV.U32 R8, RZ, RZ, 0x1e1 ;  /* 0x000001e1ff087424 */ /* 0x000fe400078e00ff */
[----:B------:R-:W-:Y:S02]  /*11d0*/  IMAD.MOV.U32 R12, RZ, RZ, 0x1 ;  /* 0x00000001ff0c7424 */ /* 0x000fe400078e00ff */
[----:B0-----:R-:W-:-:S07]  /*11e0*/  IMAD.MOV.U32 R13, RZ, RZ, RZ ;  /* 0x000000ffff0d7224 */ /* 0x001fce00078e00ff */
[----:B------:R-:W-:-:S07]  /*11f0*/  LEPC R20, `(.L_x_14) ;  /* 0x000000001014794e */ /* 0x000fce0000000000 */
[----:B-1---5:R-:W-:Y:S05]  /*1200*/  CALL.ABS.NOINC R14 ;  /* 0x000000000e007343 */ /* 0x022fea0003c00000 */
.L_x_14:
[----:B------:R-:W-:-:S13]  /*1210*/  ISETP.NE.AND P0, PT, R158, 0x3, PT ;  /* 0x000000039e00780c */ /* 0x000fda0003f05270 */
[----:B------:R-:W-:Y:S05]  /*1220*/  @!P0 BRA `(.L_x_15) ;  /* 0x0000000000048947 */ /* 0x000fea0003800000 */
[----:B------:R-:W-:Y:S01]  /*1230*/  BPT.TRAP 0x1 ;  /* 0x000000040000795c */ /* 0x000fe20000300000 */
.L_x_15:
[----:B------:R-:W-:Y:S02]  /*1240*/  IMAD.U32 R3, RZ, RZ, UR39 ;  /* 0x00000027ff037e24 */ /* 0x000fe4000f8e00ff */
[----:B------:R-:W-:-:S03]  /*1250*/  IMAD.U32 R0, RZ, RZ, UR38 ;  /* 0x00000026ff007e24 */ /* 0x000fc6000f8e00ff */
[----:B------:R-:W-:Y:S02]  /*1260*/  LEA R3, R3, UR42, 0x3 ;  /* 0x0000002a03037c11 */ /* 0x000fe4000f8e18ff */
[----:B------:R-:W-:-:S04]  /*1270*/  SHF.L.U32 R0, R0, 0x1f, RZ ;  /* 0x0000001f00007819 */ /* 0x000fc800000006ff */
[----:B------:R2:W3:Y:S01]  /*1280*/  SYNCS.PHASECHK.TRANS64.TRYWAIT P1, [R3+URZ], R0 ;  /* 0x00000000030075a7 */ /* 0x0004e2000802017f */
[----:B------:R-:W-:Y:S05]  /*1290*/  @!P0 BRA `(.L_x_16) ;  /* 0x0000000000048947 */ /* 0x000fea0003800000 */
[----:B------:R-:W-:Y:S01]  /*12a0*/  BPT.TRAP 0x1 ;  /* 0x000000040000795c */ /* 0x000fe20000300000 */
.L_x_16:
[----:B---3--:R-:W-:Y:S05]  /*12b0*/  @P1 BRA `(.L_x_17) ;  /* 0x0000000000081947 */ /* 0x008fea0003800000 */
[----:B------:R-:W3:Y:S02]  /*12c0*/  SYNCS.PHASECHK.TRANS64.TRYWAIT P1, [R3+URZ], R0 ;  /* 0x00000000030075a7 */ /* 0x000ee4000802017f */
[----:B---3--:R-:W-:Y:S05]  /*12d0*/  @!P1 BRA `(.L_x_18) ;  /* 0x000000a400709947 */ /* 0x008fea0003800000 */
.L_x_17:
[----:B------:R-:W-:-:S04]  /*12e0*/  UISETP.LT.AND UP0, UPT, UR40, 0x1, UPT ;  /* 0x000000012800788c */ /* 0x000fc8000bf01270 */
[----:B------:R-:W-:-:S04]  /*12f0*/  USEL UR4, UR40, 0x1, UP0 ;  /* 0x0000000128047887 */ /* 0x000fc80008000000 */
[----:B------:R-:W-:-:S06]  /*1300*/  UIADD3 UR4, UR40, -UR4, URZ ;  /* 0x8000000428047290 */ /* 0x000fcc000fffe03f */
[----:B--23--:R-:W-:Y:S01]  /*1310*/  IMAD.U32 R0, RZ, RZ, UR4 ;  /* 0x00000004ff007e24 */ /* 0x00cfe2000f8e00ff */
[----:B------:R-:W-:Y:S05]  /*1320*/  WARPSYNC.ALL ;  /* 0x0000000000007948 */ /* 0x000fea0003800000 */
[----:B------:R-:W-:Y:S01]  /*1330*/  ISETP.GE.AND P1, PT, R0, 0x1, PT ;  /* 0x000000010000780c */ /* 0x000fe20003f26270 */
[----:B------:R-:W-:Y:S01]  /*1340*/  UIADD3 UR4, UR42, 0x12180, URZ ;  /* 0x000121802a047890 */ /* 0x000fe2000fffe03f */
[----:B------:R-:W-:Y:S01]  /*1350*/  WARPGROUP.ARRIVE ;  /* 0x00000000000079c5 */ /* 0x000fe20000000000 */
[----:B------:R-:W-:Y:S01]  /*1360*/  UMOV UR5, 0x40000040 ;  /* 0x4000004000057882 */ /* 0x000fe20000000000 */
[----:B------:R-:W-:Y:S01]  /*1370*/  UMOV UR7, 0x40000040 ;  /* 0x4000004000077882 */ /* 0x000fe20000000000 */
[----:B------:R-:W-:-:S04]  /*1380*/  USHF.R.U32.HI UR4, URZ, 0x4, UR4 ;  /* 0x000000043f047899 */ /* 0x000fc80008011604 */
[----:B------:R-:W-:-:S04]  /*1390*/  ULOP3.LUT UR4, UR4, 0x3fff, URZ, 0xc0, !UPT ;  /* 0x00003fff04047892 */ /* 0x000fc8000f8ec03f */
[----:B------:R-:W-:Y:S02]  /*13a0*/  ULOP3.LUT UR10, UR4, 0x1000000, URZ, 0xfc, !UPT ;  /* 0x01000000040a7892 */ /* 0x000fe4000f8efc3f */
[----:B------:R-:W-:Y:S02]  /*13b0*/  ULEA UR4, UR39, UR41, 0x9 ;  /* 0x0000002927047291 */ /* 0x000fe4000f8e483f */
[----:B------:R-:W-:-:S09]  /*13c0*/  ULEA UR6, UR39, UR10, 0xa ;  /* 0x0000000a27067291 */ /* 0x000fd2000f8e503f */
[----:B------:R-:W-:Y:S01]  /*13d0*/  HGMMA.64x256x16.F32 R24, gdesc[UR4].tnspA.tnspB, RZ, !UPT, gsb0 ;  /* 0x63e00000041879f0 */ /* 0x000fe2000c0008ff */
[----:B------:R-:W-:Y:S02]  /*13e0*/  UIADD3 UR4, UR4, 0x80, URZ ;  /* 0x0000008004047890 */ /* 0x000fe4000fffe03f */
[----:B------:R-:W-:Y:S01]  /*13f0*/  UIADD3 UR6, UR6, 0x80, URZ ;  /* 0x0000008006067890 */ /* 0x000fe2000fffe03f */
[----:B------:R-:W-:Y:S01]  /*1400*/  UMOV UR5, 0x40000040 ;  /* 0x4000004000057882 */ /* 0x000fe20000000000 */
[----:B------:R-:W-:Y:S01]  /*1410*/  UMOV UR7, 0x40000040 ;  /* 0x4000004000077882 */ /* 0x000fe20000000000 */
[----:B------:R-:W-:Y:S02]  /*1420*/  WARPGROUP.DEPBAR.LE gsb0, 0x0 ;  /* 0x00008000000079c5 */ /* 0x000fe40000010000 */
[----:B------:R-:W-:-:S15]  /*1430*/  WARPGROUP.ARRIVE ;  /* 0x00000000000079c5 */ /* 0x000fde0000000000 */
[----:B------:R-:W-:-:S05]  /*1440*/  NOP ;  /* 0x0000000000007918 */ /* 0x000fca0000000000 */
[----:B------:R-:W-:Y:S03]  /*1450*/  HGMMA.64x256x16.F32 R24, gdesc[UR4].tnspA.tnspB, R24, gsb0 ;  /* 0x63e00000041879f0 */ /* 0x000fe60008000818 */
[----:B------:R-:W-:Y:S02]  /*1460*/  WARPGROUP.DEPBAR.LE gsb0, 0x0 ;  /* 0x00008000000079c5 */ /* 0x000fe40000010000 */
[----:B------:R-:W-:Y:S05]  /*1470*/  @!P1 BRA `(.L_x_19) ;  /* 0x0000000000dc9947 */ /* 0x000fea0003800000 */
[----:B------:R-:W-:Y:S02]  /*1480*/  UIADD3 UR4, UR39, 0x1, URZ ;  /* 0x0000000127047890 */ /* 0x000fe4000fffe03f */
[----:B------:R-:W-:Y:S02]  /*1490*/  UMOV UR9, UR39 ;  /* 0x0000002700097c82 */ /* 0x000fe40008000000 */
[----:B------:R-:W-:-:S04]  /*14a0*/  UISETP.NE.AND UP0, UPT, UR4, 0x9, UPT ;  /* 0x000000090400788c */ /* 0x000fc8000bf05270 */
[----:B------:R-:W-:Y:S02]  /*14b0*/  USEL UR5, URZ, 0x1, UP0 ;  /* 0x000000013f057887 */ /* 0x000fe40008000000 */
[----:B------:R-:W-:Y:S02]  /*14c0*/  USEL UR8, UR4, URZ, UP0 ;  /* 0x0000003f04087287 */ /* 0x000fe40008000000 */
[----:B------:R-:W-:-:S06]  /*14d0*/  ULOP3.LUT UR5, UR38, UR5, URZ, 0x3c, !UPT ;  /* 0x0000000526057292 */ /* 0x000fcc000f8e3c3f */
[----:B01----:R-:W-:-:S07]  /*14e0*/  IMAD.U32 R5, RZ, RZ, UR5 ;  /* 0x00000005ff057e24 */ /* 0x003fce000f8e00ff */
.L_x_26:
[----:B01----:R-:W-:Y:S05]  /*14f0*/  @!P0 BRA `(.L_x_20) ;  /* 0x0000000000048947 */ /* 0x003fea0003800000 */
[----:B------:R-:W-:Y:S01]  /*1500*/  BPT.TRAP 0x1 ;  /* 0x000000040000795c */ /* 0x000fe20000300000 */
.L_x_20:
[----:B------:R-:W0:Y:S01]  /*1510*/  S2UR UR5, SR_CgaCtaId ;  /* 0x00000000000579c3 */ /* 0x000e220000008800 */
[----:B------:R-:W-:Y:S01]  /*1520*/  UMOV UR4, 0x400 ;  /* 0x0000040000047882 */ /* 0x000fe20000000000 */
[----:B------:R-:W-:Y:S01]  /*1530*/  SHF.L.U32 R3, R5, 0x1f, RZ ;  /* 0x0000001f05037819 */ /* 0x000fe200000006ff */
[----:B0-----:R-:W-:-:S04]  /*1540*/  ULEA UR11, UR5, UR4, 0x18 ;  /* 0x00000004050b7291 */ /* 0x001fc8000f8ec03f */
[----:B------:R-:W-:-:S09]  /*1550*/  ULEA UR4, UR8, UR11, 0x3 ;  /* 0x0000000b08047291 */ /* 0x000fd2000f8e183f */
[----:B------:R0:W1:Y:S01]  /*1560*/  SYNCS.PHASECHK.TRANS64.TRYWAIT P1, [UR4], R3 ;  /* 0x00000003ff0075a7 */ /* 0x0000620008020144 */
[----:B------:R-:W-:Y:S05]  /*1570*/  @!P0 BRA `(.L_x_21) ;  /* 0x0000000000048947 */ /* 0x000fea0003800000 */
[----:B------:R-:W-:Y:S01]  /*1580*/  BPT.TRAP 0x1 ;  /* 0x000000040000795c */ /* 0x000fe20000300000 */
.L_x_21:
[----:B-1----:R-:W-:Y:S05]  /*1590*/  @P1 BRA `(.L_x_22) ;  /* 0x0000000000081947 */ /* 0x002fea0003800000 */
[----:B------:R-:W1:Y:S02]  /*15a0*/  SYNCS.PHASECHK.TRANS64.TRYWAIT P1, [UR4], R3 ;  /* 0x00000003ff0075a7 */ /* 0x000e640008020144 */
[----:B-1----:R-:W-:Y:S05]  /*15b0*/  @!P1 BRA `(.L_x_23) ;  /* 0x000000a000cc9947 */ /* 0x002fea0003800000 */
.L_x_22:
[----:B------:R-:W-:Y:S01]  /*15c0*/  ULEA UR4, UR8, UR41, 0x9 ;  /* 0x0000002908047291 */ /* 0x000fe2000f8e483f */
[----:B------:R-:W-:Y:S01]  /*15d0*/  WARPGROUP.ARRIVE ;  /* 0x00000000000079c5 */ /* 0x000fe20000000000 */
[----:B------:R-:W-:Y:S01]  /*15e0*/  ULEA UR6, UR8, UR10, 0xa ;  /* 0x0000000a08067291 */ /* 0x000fe2000f8e503f */
[----:B------:R-:W-:Y:S01]  /*15f0*/  UMOV UR5, 0x40000040 ;  /* 0x4000004000057882 */ /* 0x000fe20000000000 */
[----:B------:R-:W-:-:S07]  /*1600*/  UMOV UR7, 0x40000040 ;  /* 0x4000004000077882 */ /* 0x000fce0000000000 */
[----:B------:R-:W-:Y:S01]  /*1610*/  HGMMA.64x256x16.F32 R24, gdesc[UR4].tnspA.tnspB, R24, gsb0 ;  /* 0x63e00000041879f0 */ /* 0x000fe20008000818 */
        /* <DEDUP_REMOVED lines=10> */
[----:B------:R-:W-:Y:S01]  /*16c0*/  BPT.TRAP 0x1 ;  /* 0x000000040000795c */ /* 0x000fe20000300000 */
.L_x_24:
[----:B------:R-:W-:Y:S01]  /*16d0*/  ULEA UR4, UR9, UR11, 0x3 ;  /* 0x0000000b09047291 */ /* 0x000fe2000f8e183f */
[----:B------:R-:W-:-:S03]  /*16e0*/  ISETP.GT.U32.AND P1, PT, R19, 0x1, PT ;  /* 0x000000011300780c */ /* 0x000fc60003f24070 */
[----:B------:R-:W-:-:S04]  /*16f0*/  UIADD3 UR4, UR4, 0x48, URZ ;  /* 0x0000004804047890 */ /* 0x000fc8000fffe03f */
[----:B------:R-:W-:-:S09]  /*1700*/  UPRMT UR4, URZ, 0x654, UR4 ;  /* 0x000006543f047896 */ /* 0x000fd20008000004 */
[----:B------:R-:W-:Y:S01]  /*1710*/  SYNCS.ARRIVE.TRANS64.RED.A1T0 RZ, [UR4], RZ ;  /* 0x000000ffffff79a7 */ /* 0x000fe20008100404 */
[----:B------:R-:W-:Y:S05]  /*1720*/  @P1 BRA `(.L_x_25) ;  /* 0x0000000000041947 */ /* 0x000fea0003800000 */
[----:B------:R-:W-:Y:S01]  /*1730*/  BPT.TRAP 0x1 ;  /* 0x000000040000795c */ /* 0x000fe20000300000 */
.L_x_25:
[----:B------:R-:W-:Y:S01]  /*1740*/  UIADD3 UR8, UR8, 0x1, URZ ;  /* 0x0000000108087890 */ /* 0x000fe2000fffe03f */
[C---:B------:R-:W-:Y:S01]  /*1750*/  ISETP.GT.AND P1, PT, R0.reuse, 0x1, PT ;  /* 0x000000010000780c */ /* 0x040fe20003f24270 */
[----:B------:R-:W-:Y:S01]  /*1760*/  UIADD3 UR9, UR9, 0x1, URZ ;  /* 0x0000000109097890 */ /* 0x000fe2000fffe03f */
[----:B------:R-:W-:Y:S01]  /*1770*/  VIADD R0, R0, 0xffffffff ;  /* 0xffffffff00007836 */ /* 0x000fe20000000000 */
[----:B------:R-:W-:Y:S02]  /*1780*/  UISETP.NE.AND UP0, UPT, UR8, 0x9, UPT ;  /* 0x000000090800788c */ /* 0x000fe4000bf05270 */
[----:B------:R-:W-:Y:S02]  /*1790*/  UISETP.NE.AND UP1, UPT, UR9, 0x9, UPT ;  /* 0x000000090900788c */ /* 0x000fe4000bf25270 */
[----:B------:R-:W-:Y:S02]  /*17a0*/  USEL UR4, URZ, 0x1, UP0 ;  /* 0x000000013f047887 */ /* 0x000fe40008000000 */
[----:B------:R-:W-:-:S02]  /*17b0*/  USEL UR8, UR8, URZ, UP0 ;  /* 0x0000003f08087287 */ /* 0x000fc40008000000 */
[----:B------:R-:W-:Y:S02]  /*17c0*/  USEL UR9, UR9, URZ, UP1 ;  /* 0x0000003f09097287 */ /* 0x000fe40008800000 */
[----:B------:R-:W-:Y:S01]  /*17d0*/  LOP3.LUT R5, R5, UR4, RZ, 0x3c, !PT ;  /* 0x0000000405057c12 */ /* 0x000fe2000f8e3cff */
[----:B------:R-:W-:Y:S09]  /*17e0*/  @P1 BRA `(.L_x_26) ;  /* 0xfffffffc00401947 */ /* 0x000ff2000383ffff */
.L_x_19:
[----:B------:R-:W2:Y:S02]  /*17f0*/  LDC R0, c[0x0][0x28c] ;  /* 0x0000a300ff007b82 */ /* 0x000ea40000000800 */
[----:B--2---:R-:W-:-:S13]  /*1800*/  ISETP.GE.AND P1, PT, R0, 0x1, PT ;  /* 0x000000010000780c */ /* 0x004fda0003f26270 */
[----:B------:R-:W-:Y:S05]  /*1810*/  @!P1 BRA `(.L_x_27) ;  /* 0x0000000000489947 */ /* 0x000fea0003800000 */
[----:B------:R-:W-:Y:S05]  /*1820*/  @!P0 BRA `(.L_x_28) ;  /* 0x0000000000048947 */ /* 0x000fea0003800000 */
[----:B------:R-:W-:Y:S01]  /*1830*/  BPT.TRAP 0x1 ;  /* 0x000000040000795c */ /* 0x000fe20000300000 */
.L_x_28:
[----:B------:R-:W2:Y:S01]  /*1840*/  S2UR UR7, SR_CgaCtaId ;  /* 0x00000000000779c3 */ /* 0x000ea20000008800 */
[----:B------:R-:W-:Y:S01]  /*1850*/  UISETP.LT.AND UP0, UPT, UR40, 0x1, UPT ;  /* 0x000000012800788c */ /* 0x000fe2000bf01270 */
[----:B------:R-:W-:-:S03]  /*1860*/  ISETP.GT.U32.AND P0, PT, R19, 0x1, PT ;  /* 0x000000011300780c */ /* 0x000fc60003f04070 */
[----:B------:R-:W-:-:S04]  /*1870*/  USEL UR6, UR40, 0x1, UP0 ;  /* 0x0000000128067887 */ /* 0x000fc80008000000 */
[----:B------:R-:W-:-:S04]  /*1880*/  UIADD3 UR6, UR39, UR40, -UR6 ;  /* 0x0000002827067290 */ /* 0x000fc8000fffe806 */
[----:B------:R-:W-:-:S04]  /*1890*/  UIMAD.WIDE.U32 UR4, UR6, 0x38e38e39, URZ ;  /* 0x38e38e39060478a5 */ /* 0x000fc8000f8e003f */
[----:B------:R-:W-:-:S03]  /*18a0*/  USHF.R.U32.HI UR4, URZ, 0x1, UR5 ;  /* 0x000000013f047899 */ /* 0x000fc60008011605 */
[----:B------:R-:W-:Y:S01]  /*18b0*/  UMOV UR5, 0x400 ;  /* 0x0000040000057882 */ /* 0x000fe20000000000 */
[----:B------:R-:W-:Y:S02]  /*18c0*/  UIMAD UR6, UR4, -0x9, UR6 ;  /* 0xfffffff7040678a4 */ /* 0x000fe4000f8e0206 */
[----:B--2---:R-:W-:-:S04]  /*18d0*/  ULEA UR5, UR7, UR5, 0x18 ;  /* 0x0000000507057291 */ /* 0x004fc8000f8ec03f */
[----:B------:R-:W-:-:S04]  /*18e0*/  ULEA UR6, UR6, UR5, 0x3 ;  /* 0x0000000506067291 */ /* 0x000fc8000f8e183f */
[----:B------:R-:W-:-:S04]  /*18f0*/  UIADD3 UR6, UR6, 0x48, URZ ;  /* 0x0000004806067890 */ /* 0x000fc8000fffe03f */
[----:B------:R-:W-:-:S09]  /*1900*/  UPRMT UR6, URZ, 0x654, UR6 ;  /* 0x000006543f067896 */ /* 0x000fd20008000006 */
[----:B------:R-:W-:Y:S01]  /*1910*/  SYNCS.ARRIVE.TRANS64.RED.A1T0 RZ, [UR6], RZ ;  /* 0x000000ffffff79a7 */ /* 0x000fe20008100406 */
[----:B------:R-:W-:Y:S05]  /*1920*/  @P0 BRA `(.L_x_27) ;  /* 0x0000000000040947 */ /* 0x000fea0003800000 */
[----:B------:R-:W-:Y:S01]  /*1930*/  BPT.TRAP 0x1 ;  /* 0x000000040000795c */ /* 0x000fe20000300000 */
.L_x_27:
[----:B------:R-:W2:Y:S01]  /*1940*/  LDC R7, c[0x0][0x288] ;  /* 0x0000a200ff077b82 */ /* 0x000ea20000000800 */
[----:B01----:R-:W-:Y:S01]  /*1950*/  SHF.R.U32.HI R3, RZ, 0x2, R18 ;  /* 0x00000002ff037819 */ /* 0x003fe20000011612 */
[----:B------:R-:W-:Y:S01]  /*1960*/  UIADD3 UR39, UR40, UR39, URZ ;  /* 0x0000002728277290 */ /* 0x000fe2000fffe03f */
[C---:B------:R-:W-:Y:S01]  /*1970*/  LOP3.LUT R4, R18.reuse, 0x60, RZ, 0xc0, !PT ;  /* 0x0000006012047812 */ /* 0x040fe200078ec0ff */
[----:B------:R-:W-:Y:S01]  /*1980*/  ULDC UR7, c[0x0][0x284] ;  /* 0x0000a10000077ab9 */ /* 0x000fe20000000800 */
[----:B------:R-:W-:Y:S01]  /*1990*/  LOP3.LUT R3, R3, 0x7, RZ, 0xc0, !PT ;  /* 0x0000000703037812 */ /* 0x000fe200078ec0ff */
[----:B------:R-:W-:Y:S01]  /*19a0*/  UISETP.GT.U32.AND UP0, UPT, UR39, 0x8, UPT ;  /* 0x000000082700788c */ /* 0x000fe2000bf04070 */
[----:B------:R-:W-:Y:S01]  /*19b0*/  SHF.R.U32.HI R10, RZ, 0x1, R4 ;  /* 0x00000001ff0a7819 */ /* 0x000fe20000011604 */
[----:B------:R-:W-:Y:S01]  /*19c0*/  IMAD.SHL.U32 R4, R18, 0x2, RZ ;  /* 0x0000000212047824 */ /* 0x000fe200078e00ff */
[----:B------:R-:W-:Y:S01]  /*19d0*/  LOP3.LUT R0, R22, 0x1, RZ, 0xc0, !PT ;  /* 0x0000000116007812 */ /* 0x000fe200078ec0ff */
[----:B------:R-:W-:Y:S01]  /*19e0*/  UISETP.LT.U32.AND UP0, UPT, UR40, 0x9, UP0 ;  /* 0x000000092800788c */ /* 0x000fe20008701070 */
[----:B------:R-:W-:Y:S01]  /*19f0*/  IADD3 R5, RZ, -R10, -R3 ;  /* 0x8000000aff057210 */ /* 0x000fe20007ffe803 */
[----:B------:R-:W-:Y:S01]  /*1a00*/  UISETP.GE.U32.AND UP1, UPT, UR40, 0x9, UPT ;  /* 0x000000092800788c */ /* 0x000fe2000bf26070 */
[----:B------:R-:W-:Y:S01]  /*1a10*/  LOP3.LUT R9, R4, 0x6, RZ, 0xc0, !PT ;  /* 0x0000000604097812 */ /* 0x000fe200078ec0ff */
[C---:B------:R-:W-:Y:S01]  /*1a20*/  IMAD.SHL.U32 R6, R0.reuse, 0x40, RZ ;  /* 0x0000004000067824 */ /* 0x040fe200078e00ff */
[----:B------:R-:W-:Y:S01]  /*1a30*/  SHF.R.S32.HI R21, RZ, 0x1f, R23 ;  /* 0x0000001fff157819 */ /* 0x000fe20000011417 */
[----:B------:R-:W-:Y:S01]  /*1a40*/  IMAD R11, R0, -0x40, R5 ;  /* 0xffffffc0000b7824 */ /* 0x000fe200078e0205 */
[----:B------:R-:W-:Y:S01]  /*1a50*/  LOP3.LUT R0, R18, 0x3, RZ, 0xc0, !PT ;  /* 0x0000000312007812 */ /* 0x000fe200078ec0ff */
[----:B------:R-:W-:Y:S01]  /*1a60*/  ULDC.64 UR8, c[0x0][0x5d0] ;  /* 0x0001740000087ab9 */ /* 0x000fe20000000a00 */
[----:B------:R-:W-:Y:S01]  /*1a70*/  PRMT R8, R9, 0x6540, R152 ;  /* 0x0000654009087816 */ /* 0x000fe20000000098 */
[----:B------:R-:W-:Y:S01]  /*1a80*/  IMAD.SHL.U32 R152, R152, 0x100, RZ ;  /* 0x0000010098987824 */ /* 0x000fe200078e00ff */
[----:B------:R-:W-:Y:S01]  /*1a90*/  UIMAD.WIDE.U32 UR4, UR39, 0x38e38e39, URZ ;  /* 0x38e38e39270478a5 */ /* 0x000fe2000f8e003f */
[----:B------:R-:W-:Y:S01]  /*1aa0*/  IMAD R4, R21, UR8, RZ ;  /* 0x0000000815047c24 */ /* 0x000fe2000f8e02ff */
[----:B------:R-:W-:Y:S01]  /*1ab0*/  USEL UR6, URZ, 0x1, !UP0 ;  /* 0x000000013f067887 */ /* 0x000fe2000c000000 */
[----:B--2---:R-:W-:Y:S01]  /*1ac0*/  IMAD R13, R0, -0x2, R7 ;  /* 0xfffffffe000d7824 */ /* 0x004fe200078e0207 */
[----:B------:R-:W-:Y:S01]  /*1ad0*/  ISETP.GE.AND P0, PT, R152, R7, PT ;  /* 0x000000079800720c */ /* 0x000fe20003f06270 */
[C---:B------:R-:W-:Y:S01]  /*1ae0*/  IMAD.SHL.U32 R0, R153.reuse, 0x80, RZ ;  /* 0x0000008099007824 */ /* 0x040fe200078e00ff */
[----:B------:R-:W-:Y:S01]  /*1af0*/  SHF.R.S32.HI R9, RZ, 0x1f, R8 ;  /* 0x0000001fff097819 */ /* 0x000fe20000011408 */
[----:B------:R-:W-:Y:S01]  /*1b00*/  USHF.R.U32.HI UR4, URZ, 0x1, UR5 ;  /* 0x000000013f047899 */ /* 0x000fe20008011605 */
[----:B------:R-:W-:Y:S01]  /*1b10*/  LOP3.LUT R3, R6, 0x40, R3, 0xe2, !PT ;  /* 0x0000004006037812 */ /* 0x000fe200078ee203 */
[----:B------:R-:W-:Y:S01]  /*1b20*/  ULOP3.LUT UR38, UR38, UR6, URZ, 0x3c, !UPT ;  /* 0x0000000626267292 */ /* 0x000fe2000f8e3c3f */
[C---:B------:R-:W-:Y:S01]  /*1b30*/  ISETP.GE.OR P0, PT, R0.reuse, UR7, P0 ;  /* 0x0000000700007c0c */ /* 0x040fe20008706670 */
[----:B------:R-:W-:Y:S01]  /*1b40*/  IMAD.WIDE R6, R153, 0x80, RZ ;  /* 0x0000008099067825 */ /* 0x000fe200078e02ff */
[----:B------:R-:W-:Y:S01]  /*1b50*/  UIMAD UR39, UR4, -0x9, UR39 ;  /* 0xfffffff7042778a4 */ /* 0x000fe2000f8e0227 */
[----:B------:R-:W-:Y:S01]  /*1b60*/  IADD3 R0, -R0, UR7, R11 ;  /* 0x0000000700007c10 */ /* 0x000fe2000fffe10b */
[----:B------:R-:W-:Y:S01]  /*1b70*/  @UP1 ULOP3.LUT UR38, UR38, 0x1, UR4, 0x78, !UPT ;  /* 0x0000000126261892 */ /* 0x000fe2000f8e7804 */
[C---:B------:R-:W-:Y:S01]  /*1b80*/  IMAD R15, R23.reuse, UR9, R4 ;  /* 0x00000009170f7c24 */ /* 0x040fe2000f8e0204 */
[----:B------:R-:W-:Y:S01]  /*1b90*/  LOP3.LUT R167, R6, R3, R10, 0xfe, !PT ;  /* 0x0000000306a77212 */ /* 0x000fe200078efe0a */
[----:B------:R-:W-:-:S04]  /*1ba0*/  IMAD.WIDE.U32 R4, R23, UR8, R8 ;  /* 0x0000000817047c25 */ /* 0x000fc8000f8e0008 */
[----:B------:R-:W-:Y:S02]  /*1bb0*/  IMAD.IADD R5, R5, 0x1, R15 ;  /* 0x0000000105057824 */ /* 0x000fe400078e020f */
[----:B------:R-:W-:Y:S02]  /*1bc0*/  IMAD.IADD R3, R13, 0x1, -R152 ;  /* 0x000000010d037824 */ /* 0x000fe400078e0a98 */
[----:B------:R-:W-:Y:S01]  /*1bd0*/  IMAD.MOV.U32 R153, RZ, RZ, -0x1 ;  /* 0xffffffffff997424 */ /* 0x000fe200078e00ff */
[----:B------:R-:W-:Y:S06]  /*1be0*/  @P0 BRA `(.L_x_29) ;  /* 0x0000007800dc0947 */ /* 0x000fec0003800000 */
[----:B------:R-:W0:Y:S01]  /*1bf0*/  LDC.64 R10, c[0x0][0x5c8] ;  /* 0x00017200ff0a7b82 */ /* 0x000e220000000a00 */
[----:B-----5:R-:W-:Y:S01]  /*1c00*/  FSETP.NEU.AND P0, PT, R155, RZ, PT ;  /* 0x000000ff9b00720b */ /* 0x020fe20003f0d000 */
[----:B------:R-:W-:Y:S01]  /*1c10*/  BSSY B0, `(.L_x_29) ;  /* 0x00007b4000007945 */ /* 0x000fe20003800000 */
[----:B------:R-:W-:-:S04]  /*1c20*/  ISETP.GT.AND P2, PT, R3, RZ, PT ;  /* 0x000000ff0300720c */ /* 0x000fc80003f44270 */
[----:B------:R-:W-:Y:S01]  /*1c30*/  ISETP.GT.AND P1, PT, R0, RZ, P2 ;  /* 0x000000ff0000720c */ /* 0x000fe20001724270 */
[-C--:B0-----:R-:W-:Y:S02]  /*1c40*/  IMAD R12, R7, R10.reuse, RZ ;  /* 0x0000000a070c7224 */ /* 0x081fe400078e02ff */
[----:B------:R-:W-:-:S04]  /*1c50*/  IMAD.WIDE.U32 R160, R167, R10, R4 ;  /* 0x0000000aa7a07225 */ /* 0x000fc800078e0004 */
[----:B------:R-:W-:-:S04]  /*1c60*/  IMAD R5, R167, R11, R12 ;  /* 0x0000000ba7057224 */ /* 0x000fc800078e020c */
[----:B------:R-:W-:Y:S01]  /*1c70*/  IMAD.IADD R169, R161, 0x1, R5 ;  /* 0x00000001a1a97824 */ /* 0x000fe200078e0205 */
[----:B------:R-:W-:Y:S06]  /*1c80*/  @!P0 BRA `(.L_x_30) ;  /* 0x0000005400988947 */ /* 0x000fec0003800000 */
[----:B------:R-:W0:Y:S01]  /*1c90*/  LDC.64 R14, c[0x0][0x5b8] ;  /* 0x00016e00ff0e7b82 */ /* 0x000e220000000a00 */
[----:B------:R-:W-:-:S07]  /*1ca0*/  ULDC.64 UR4, c[0x0][0x5c0] ;  /* 0x0001700000047ab9 */ /* 0x000fce0000000a00 */
[----:B------:R-:W1:Y:S08]  /*1cb0*/  LDC.64 R164, c[0x0][0x5b0] ;  /* 0x00016c00ffa47b82 */ /* 0x000e700000000a00 */
[----:B------:R-:W2:Y:S01]  /*1cc0*/  LDC.64 R12, c[0x0][0x5a8] ;  /* 0x00016a00ff0c7b82 */ /* 0x000ea20000000a00 */
[-C--:B0-----:R-:W-:Y:S02]  /*1cd0*/  IMAD R4, R21, R14.reuse, RZ ;  /* 0x0000000e15047224 */ /* 0x081fe400078e02ff */
[----:B------:R-:W-:-:S04]  /*1ce0*/  IMAD.WIDE.U32 R162, R23, R14, R8 ;  /* 0x0000000e17a27225 */ /* 0x000fc800078e0008 */
[----:B------:R-:W-:Y:S02]  /*1cf0*/  IMAD R159, R23, R15, R4 ;  /* 0x0000000f179f7224 */ /* 0x000fe400078e0204 */
[-C--:B-1----:R-:W-:Y:S02]  /*1d00*/  IMAD R6, R7, R164.reuse, RZ ;  /* 0x000000a407067224 */ /* 0x082fe400078e02ff */
[----:B------:R-:W-:Y:S02]  /*1d10*/  IMAD.IADD R21, R163, 0x1, R159 ;  /* 0x00000001a3157824 */ /* 0x000fe400078e029f */
[----:B------:R-:W-:Y:S02]  /*1d20*/  IMAD.MOV.U32 R20, RZ, RZ, R162 ;  /* 0x000000ffff147224 */ /* 0x000fe400078e00a2 */
[C---:B------:R-:W-:Y:S02]  /*1d30*/  IMAD R161, R167.reuse, R165, R6 ;  /* 0x000000a5a7a17224 */ /* 0x040fe400078e0206 */
[----:B------:R-:W-:-:S04]  /*1d40*/  IMAD.WIDE.U32 R4, R167, R164, R20 ;  /* 0x000000a4a7047225 */ /* 0x000fc800078e0014 */
[----:B------:R-:W-:Y:S01]  /*1d50*/  IMAD.IADD R5, R5, 0x1, R161 ;  /* 0x0000000105057824 */ /* 0x000fe200078e02a1 */
[----:B--2---:R-:W-:-:S04]  /*1d60*/  LEA R6, P0, R4, R12, 0x1 ;  /* 0x0000000c04067211 */ /* 0x004fc800078008ff */
[----:B------:R-:W-:-:S05]  /*1d70*/  LEA.HI.X R7, R4, R13, R5, 0x1, P0 ;  /* 0x0000000d04077211 */ /* 0x000fca00000f0c05 */
[----:B------:R0:W2:Y:S01]  /*1d80*/  @P1 LDG.E.LTC128B.U16 R15, desc[UR36][R6.64] ;  /* 0x00000024060f1981 */ /* 0x0000a2000c1e1520 */
[----:B------:R-:W-:Y:S01]  /*1d90*/  IMAD.WIDE.U32 R156, R167, R164, R8 ;  /* 0x000000a4a79c7225 */ /* 0x000fe200078e0008 */
[----:B------:R-:W-:Y:S03]  /*1da0*/  BSSY B1, `(.L_x_31) ;  /* 0x0000013000017945 */ /* 0x000fe60003800000 */
[----:B------:R-:W-:Y:S02]  /*1db0*/  IMAD.IADD R157, R161, 0x1, R157 ;  /* 0x00000001a19d7824 */ /* 0x000fe400078e029d */
[----:B------:R-:W-:-:S04]  /*1dc0*/  IMAD.WIDE.U32 R156, R23, R14, R156 ;  /* 0x0000000e179c7225 */ /* 0x000fc800078e009c */
[----:B0-----:R-:W-:Y:S01]  /*1dd0*/  IMAD.IADD R7, R159, 0x1, R157 ;  /* 0x000000019f077824 */ /* 0x001fe200078e029d */
[----:B------:R-:W-:Y:S02]  /*1de0*/  LEA R6, P4, R156, R12, 0x1 ;  /* 0x0000000c9c067211 */ /* 0x000fe400078808ff */
[----:B------:R-:W-:Y:S02]  /*1df0*/  SHF.L.U64.HI R157, R164, 0x3, R165 ;  /* 0x00000003a49d7819 */ /* 0x000fe400000102a5 */
[----:B------:R-:W-:Y:S01]  /*1e00*/  LEA.HI.X R7, R156, R13, R7, 0x1, P4 ;  /* 0x0000000d9c077211 */ /* 0x000fe200020f0c07 */
[----:B------:R-:W-:Y:S02]  /*1e10*/  IMAD.SHL.U32 R156, R164, 0x8, RZ ;  /* 0x00000008a49c7824 */ /* 0x000fe400078e00ff */
[----:B--2---:R-:W-:-:S05]  /*1e20*/  HADD2.F32 R4, -RZ, R15.H0_H0 ;  /* 0x2000000fff047230 */ /* 0x004fca0000004100 */
[----:B------:R-:W-:Y:S01]  /*1e30*/  FMUL R5, R4, R155 ;  /* 0x0000009b04057220 */ /* 0x000fe20000400000 */
[----:B------:R-:W-:-:S03]  /*1e40*/  LEA R4, P0, R160, UR4, 0x1 ;  /* 0x00000004a0047c11 */ /* 0x000fc6000f8008ff */
[----:B------:R-:W-:Y:S01]  /*1e50*/  FFMA R24, R24, R154, R5 ;  /* 0x0000009a18187223 */ /* 0x000fe20000000005 */
[----:B------:R-:W-:Y:S02]  /*1e60*/  LEA.HI.X R5, R160, UR5, R169, 0x1, P0 ;  /* 0x00000005a0057c11 */ /* 0x000fe400080f0ca9 */
[----:B------:R-:W-:Y:S02]  /*1e70*/  ISETP.GT.AND P0, PT, R3, 0x1, PT ;  /* 0x000000010300780c */ /* 0x000fe40003f04270 */
[----:B------:R-:W-:Y:S02]  /*1e80*/  F2FP.F16.F32.PACK_AB R24, RZ, R24 ;  /* 0x00000018ff18723e */ /* 0x000fe400000000ff */
[----:B------:R-:W-:-:S03]  /*1e90*/  ISETP.GT.AND P3, PT, R0, RZ, P0 ;  /* 0x000000ff0000720c */ /* 0x000fc60000764270 */
[----:B------:R0:W-:Y:S10]  /*1ea0*/  @P1 STG.E.U16 desc[UR36][R4.64], R24 ;  /* 0x0000001804001986 */ /* 0x0001f4000c101524 */
[----:B------:R-:W-:Y:S05]  /*1eb0*/  @!P3 BRA `(.L_x_32) ;  /* 0x000000000004b947 */ /* 0x000fea0003800000 */
[----:B------:R1:W5:Y:S02]  /*1ec0*/  LDG.E.LTC128B.U16 R15, desc[UR36][R6.64+0x2] ;  /* 0x00000224060f7981 */ /* 0x000364000c1e1520 */
.L_x_32:
[----:B------:R-:W-:Y:S05]  /*1ed0*/  BSYNC B1 ;  /* 0x0000000000017941 */ /* 0x000fea0003800000 */
.L_x_31:
[----:B-----5:R-:W-:Y:S01]  /*1ee0*/  HADD2.F32 R20, -RZ, R15.H0_H0 ;  /* 0x2000000fff147230 */ /* 0x020fe20000004100 */
[----:B------:R-:W-:Y:S01]  /*1ef0*/  ISETP.GT.AND P2, PT, R0, 0x8, P2 ;  /* 0x000000080000780c */ /* 0x000fe20001744270 */
[----:B------:R-:W-:Y:S01]  /*1f00*/  IMAD.WIDE.U32 R156, R167, R164, R156 ;  /* 0x000000a4a79c7225 */ /* 0x000fe200078e009c */
[----:B------:R-:W-:-:S03]  /*1f10*/  PRMT R152, R15, 0x7610, R152 ;  /* 0x000076100f987816 */ /* 0x000fc60000000098 */
[----:B------:R-:W-:Y:S01]  /*1f20*/  FMUL R20, R20, R155 ;  /* 0x0000009b14147220 */ /* 0x000fe20000400000 */
[----:B------:R-:W-:Y:S01]  /*1f30*/  IMAD.IADD R161, R161, 0x1, R157 ;  /* 0x00000001a1a17824 */ /* 0x000fe200078e029d */
[----:B------:R-:W-:Y:S02]  /*1f40*/  IADD3 R162, P1, R162, R156, RZ ;  /* 0x0000009ca2a27210 */ /* 0x000fe40007f3e0ff */
[----:B------:R-:W-:-:S03]  /*1f50*/  FFMA R25, R25, R154, R20 ;  /* 0x0000009a19197223 */ /* 0x000fc60000000014 */
[----:B------:R-:W-:Y:S01]  /*1f60*/  IMAD.X R21, R161, 0x1, R21, P1 ;  /* 0x00000001a1157824 */ /* 0x000fe200008e0615 */
[C---:B------:R-:W-:Y:S02]  /*1f70*/  LEA R20, P1, R162.reuse, R12, 0x1 ;  /* 0x0000000ca2147211 */ /* 0x040fe400078208ff */
[----:B------:R-:W-:Y:S02]  /*1f80*/  F2FP.F16.F32.PACK_AB R25, RZ, R25 ;  /* 0x00000019ff19723e */ /* 0x000fe400000000ff */
[----:B------:R-:W-:Y:S02]  /*1f90*/  LEA.HI.X R21, R162, R13, R21, 0x1, P1 ;  /* 0x0000000da2157211 */ /* 0x000fe400008f0c15 */
[----:B------:R-:W-:-:S05]  /*1fa0*/  PRMT R157, R25, 0x7610, R157 ;  /* 0x00007610199d7816 */ /* 0x000fca000000009d */
[----:B------:R2:W-:Y:S04]  /*1fb0*/  @P3 STG.E.U16 desc[UR36][R4.64+0x2], R157 ;  /* 0x0000029d04003986 */ /* 0x0005e8000c101524 */
[----:B------:R-:W0:Y:S01]  /*1fc0*/  @P2 LDG.E.LTC128B.U16 R152, desc[UR36][R20.64] ;  /* 0x0000002414982981 */ /* 0x000e22000c1e1520 */
[----:B------:R-:W-:Y:S01]  /*1fd0*/  IADD3 R8, P1, R8, R156, RZ ;  /* 0x0000009c08087210 */ /* 0x000fe20007f3e0ff */
[----:B------:R-:W-:Y:S01]  /*1fe0*/  BSSY B1, `(.L_x_33) ;  /* 0x0000011000017945 */ /* 0x000fe20003800000 */
[----:B------:R-:W-:Y:S02]  /*1ff0*/  SHF.L.U64.HI R11, R10, 0x4, R11 ;  /* 0x000000040a0b7819 */ /* 0x000fe4000001020b */
[----:B------:R-:W-:Y:S01]  /*2000*/  ISETP.GT.AND P0, PT, R0, 0x8, P0 ;  /* 0x000000080000780c */ /* 0x000fe20000704270 */
[----:B------:R-:W-:Y:S01]  /*2010*/  IMAD.X R9, R9, 0x1, R161, P1 ;  /* 0x0000000109097824 */ /* 0x000fe200008e06a1 */
[----:B------:R-:W-:Y:S01]  /*2020*/  LEA R10, P1, R10, R4, 0x4 ;  /* 0x000000040a0a7211 */ /* 0x000fe200078220ff */
[----:B------:R-:W-:-:S04]  /*2030*/  IMAD.WIDE.U32 R14, R23, R14, R8 ;  /* 0x0000000e170e7225 */ /* 0x000fc800078e0008 */
[----:B------:R-:W-:Y:S01]  /*2040*/  IMAD.X R11, R11, 0x1, R5, P1 ;  /* 0x000000010b0b7824 */ /* 0x000fe200008e0605 */
[----:B------:R-:W-:Y:S01]  /*2050*/  LEA R8, P3, R14, R12, 0x1 ;  /* 0x0000000c0e087211 */ /* 0x000fe200078608ff */
[----:B------:R-:W-:-:S05]  /*2060*/  IMAD.IADD R9, R159, 0x1, R15 ;  /* 0x000000019f097824 */ /* 0x000fca00078e020f */
[----:B------:R-:W-:Y:S01]  /*2070*/  LEA.HI.X R9, R14, R13, R9, 0x1, P3 ;  /* 0x0000000d0e097211 */ /* 0x000fe200018f0c09 */
[----:B0-----:R-:W-:-:S05]  /*2080*/  HADD2.F32 R24, -RZ, R152.H0_H0 ;  /* 0x20000098ff187230 */ /* 0x001fca0000004100 */
[----:B------:R-:W-:-:S04]  /*2090*/  FMUL R25, R24, R155 ;  /* 0x0000009b18197220 */ /* 0x000fc80000400000 */
[----:B------:R-:W-:-:S05]  /*20a0*/  FFMA R25, R26, R154, R25 ;  /* 0x0000009a1a197223 */ /* 0x000fca0000000019 */
[----:B------:R-:W-:-:S05]  /*20b0*/  F2FP.F16.F32.PACK_AB R25, RZ, R25 ;  /* 0x00000019ff19723e */ /* 0x000fca00000000ff */
[----:B------:R2:W-:Y:S01]  /*20c0*/  @P2 STG.E.U16 desc[UR36][R10.64], R25 ;  /* 0x000000190a002986 */ /* 0x0005e2000c101524 */
[----:B------:R-:W-:Y:S05]  /*20d0*/  @!P0 BRA `(.L_x_34) ;  /* 0x0000000000048947 */ /* 0x000fea0003800000 */
[----:B------:R0:W5:Y:S02]  /*20e0*/  LDG.E.LTC128B.U16 R152, desc[UR36][R8.64+0x2] ;  /* 0x0000022408987981 */ /* 0x000164000c1e1520 */
.L_x_34:
[----:B------:R-:W-:Y:S05]  /*20f0*/  BSYNC B1 ;  /* 0x0000000000017941 */ /* 0x000fea0003800000 */
.L_x_33:
[----:B-----5:R-:W-:Y:S01]  /*2100*/  HADD2.F32 R12, -RZ, R152.H0_H0 ;  /* 0x20000098ff0c7230 */ /* 0x020fe20000004100 */
[----:B------:R-:W-:Y:S01]  /*2110*/  ISETP.GT.AND P1, PT, R3, 0x8, PT ;  /* 0x000000080300780c */ /* 0x000fe20003f24270 */
[----:B------:R-:W-:Y:S03]  /*2120*/  BSSY B1, `(.L_x_35) ;  /* 0x0000008000017945 */ /* 0x000fe60003800000 */
[----:B------:R-:W-:Y:S01]  /*2130*/  FMUL R12, R12, R155 ;  /* 0x0000009b0c0c7220 */ /* 0x000fe20000400000 */
[----:B------:R-:W-:-:S03]  /*2140*/  ISETP.GT.AND P2, PT, R0, RZ, P1 ;  /* 0x000000ff0000720c */ /* 0x000fc60000f44270 */
[----:B------:R-:W-:-:S05]  /*2150*/  FFMA R12, R27, R154, R12 ;  /* 0x0000009a1b0c7223 */ /* 0x000fca000000000c */
[----:B------:R-:W-:-:S05]  /*2160*/  F2FP.F16.F32.PACK_AB R12, RZ, R12 ;  /* 0x0000000cff0c723e */ /* 0x000fca00000000ff */
[----:B------:R3:W-:Y:S01]  /*2170*/  @P0 STG.E.U16 desc[UR36][R10.64+0x2], R12 ;  /* 0x0000020c0a000986 */ /* 0x0007e2000c101524 */
[----:B------:R-:W-:Y:S05]  /*2180*/  @!P2 BRA `(.L_x_36) ;  /* 0x000000000004a947 */ /* 0x000fea0003800000 */
[----:B------:R4:W5:Y:S02]  /*2190*/  LDG.E.LTC128B.U16 R152, desc[UR36][R6.64+0x10] ;  /* 0x0000102406987981 */ /* 0x000964000c1e1520 */
.L_x_36:
[----:B------:R-:W-:Y:S05]  /*21a0*/  BSYNC B1 ;  /* 0x0000000000017941 */ /* 0x000fea0003800000 */
.L_x_35:
[----:B---3-5:R-:W-:Y:S01]  /*21b0*/  HADD2.F32 R12, -RZ, R152.H0_H0 ;  /* 0x20000098ff0c7230 */ /* 0x028fe20000004100 */
        /* <DEDUP_REMOVED lines=9> */
.L_x_38:
[----:B------:R-:W-:Y:S05]  /*2250*/  BSYNC B1 ;  /* 0x0000000000017941 */ /* 0x000fea0003800000 */
.L_x_37:
[----:B-----5:R-:W-:Y:S01]  /*2260*/  HADD2.F32 R12, -RZ, R152.H0_H0 ;  /* 0x20000098ff0c7230 */ /* 0x020fe20000004100 */
[----:B------:R-:W-:Y:S01]  /*2270*/  ISETP.GT.AND P1, PT, R0, 0x8, P1 ;  /* 0x000000080000780c */ /* 0x000fe20000f24270 */
[----:B------:R-:W-:Y:S03]  /*2280*/  BSSY B1, `(.L_x_39) ;  /* 0x0000007000017945 */ /* 0x000fe60003800000 */
[----:B------:R-:W-:-:S04]  /*2290*/  FMUL R12, R12, R155 ;  /* 0x0000009b0c0c7220 */ /* 0x000fc80000400000 */
[----:B------:R-:W-:-:S05]  /*22a0*/  FFMA R12, R29, R154, R12 ;  /* 0x0000009a1d0c7223 */ /* 0x000fca000000000c */
[----:B------:R-:W-:-:S05]  /*22b0*/  F2FP.F16.F32.PACK_AB R12, RZ, R12 ;  /* 0x0000000cff0c723e */ /* 0x000fca00000000ff */
[----:B------:R0:W-:Y:S01]  /*22c0*/  @P3 STG.E.U16 desc[UR36][R4.64+0x12], R12 ;  /* 0x0000120c04003986 */ /* 0x0001e2000c101524 */
[----:B------:R-:W-:Y:S05]  /*22d0*/  @!P1 BRA `(.L_x_40) ;  /* 0x0000000000049947 */ /* 0x000fea0003800000 */
[----:B------:R0:W5:Y:S02]  /*22e0*/  LDG.E.LTC128B.U16 R152, desc[UR36][R8.64+0x10] ;  /* 0x0000102408987981 */ /* 0x000164000c1e1520 */
.L_x_40:
[----:B------:R-:W-:Y:S05]  /*22f0*/  BSYNC B1 ;  /* 0x0000000000017941 */ /* 0x000fea0003800000 */
.L_x_39:
[----:B0----5:R-:W-:Y:S01]  /*2300*/  HADD2.F32 R12, -RZ, R152.H0_H0 ;  /* 0x20000098ff0c7230 */ /* 0x021fe20000004100 */
[----:B------:R-:W-:Y:S01]  /*2310*/  ISETP.GT.AND P0, PT, R0, 0x8, P0 ;  /* 0x000000080000780c */ /* 0x000fe20000704270 */
[----:B------:R-:W-:Y:S03]  /*2320*/  BSSY B1, `(.L_x_41) ;  /* 0x0000007000017945 */ /* 0x000fe60003800000 */
[----:B---3--:R-:W-:-:S04]  /*2330*/  FMUL R13, R12, R155 ;  /* 0x0000009b0c0d7220 */ /* 0x008fc80000400000 */
[----:B------:R-:W-:-:S05]  /*2340*/  FFMA R13, R30, R154, R13 ;  /* 0x0000009a1e0d7223 */ /* 0x000fca000000000d */
[----:B------:R-:W-:-:S05]  /*2350*/  F2FP.F16.F32.PACK_AB R13, RZ, R13 ;  /* 0x0000000dff0d723e */ /* 0x000fca00000000ff */
[----:B------:R0:W-:Y:S01]  /*2360*/  @P1 STG.E.U16 desc[UR36][R10.64+0x10], R13 ;  /* 0x0000100d0a001986 */ /* 0x0001e2000c101524 */
[----:B------:R-:W-:Y:S05]  /*2370*/  @!P0 BRA `(.L_x_42) ;  /* 0x0000000000048947 */ /* 0x000fea0003800000 */
[----:B------:R3:W5:Y:S02]  /*2380*/  LDG.E.LTC128B.U16 R152, desc[UR36][R8.64+0x12] ;  /* 0x0000122408987981 */ /* 0x000764000c1e1520 */
.L_x_42:
[----:B------:R-:W-:Y:S05]  /*2390*/  BSYNC B1 ;  /* 0x0000000000017941 */ /* 0x000fea0003800000 */
.L_x_41:
        /* <DEDUP_REMOVED lines=10> */
.L_x_44:
[----:B------:R-:W-:Y:S05]  /*2440*/  BSYNC B1 ;  /* 0x0000000000017941 */ /* 0x000fea0003800000 */
.L_x_43:
[----:B0----5:R-:W-:Y:S01]  /*2450*/  HADD2.F32 R12, -RZ, R152.H0_H0 ;  /* 0x20000098ff0c7230 */ /* 0x021fe20000004100 */
        /* <DEDUP_REMOVED lines=9> */
.L_x_46:
[----:B------:R-:W-:Y:S05]  /*24f0*/  BSYNC B1 ;  /* 0x0000000000017941 */ /* 0x000fea0003800000 */
.L_x_45:
        /* <DEDUP_REMOVED lines=9> */
.L_x_48:
[----:B------:R-:W-:Y:S05]  /*2590*/  BSYNC B1 ;  /* 0x0000000000017941 */ /* 0x000fea0003800000 */
.L_x_47:
[----:B0----5:R-:W-:Y:S01]  /*25a0*/  HADD2.F32 R12, -RZ, R152.H0_H0 ;  /* 0x20000098ff0c7230 */ /* 0x021fe20000004100 */
        /* <DEDUP_REMOVED lines=8> */
.L_x_50:
[----:B------:R-:W-:Y:S05]  /*2630*/  BSYNC B1 ;  /* 0x0000000000017941 */ /* 0x000fea0003800000 */
.L_x_49:
        /* <DEDUP_REMOVED lines=10> */
.L_x_52:
[----:B------:R-:W-:Y:S05]  /*26e0*/  BSYNC B1 ;  /* 0x0000000000017941 */ /* 0x000fea0003800000 */
.L_x_51:
        /* <DEDUP_REMOVED lines=10> */
.L_x_54:
[----:B------:R-:W-:Y:S05]  /*2790*/  BSYNC B1 ;  /* 0x0000000000017941 */ /* 0x000fea0003800000 */
.L_x_53:
        /* <DEDUP_REMOVED lines=9> */
.L_x_56:
[----:B------:R-:W-:Y:S05]  /*2830*/  BSYNC B1 ;  /* 0x0000000000017941 */ /* 0x000fea0003800000 */
.L_x_55:
        /* <DEDUP_REMOVED lines=9> */
.L_x_58:
[----:B------:R-:W-:Y:S05]  /*28d0*/  BSYNC B1 ;  /* 0x0000000000017941 */ /* 0x000fea0003800000 */
.L_x_57:
        /* <DEDUP_REMOVED lines=10> */
.L_x_60:
[----:B------:R-:W-:Y:S05]  /*2980*/  BSYNC B1 ;  /* 0x0000000000017941 */ /* 0x000fea0003800000 */
.L_x_59:
        /* <DEDUP_REMOVED lines=10> */
.L_x_62:
[----:B------:R-:W-:Y:S05]  /*2a30*/  BSYNC B1 ;  /* 0x0000000000017941 */ /* 0x000fea0003800000 */
.L_x_61:
        /* <DEDUP_REMOVED lines=9> */
.L_x_64:
[----:B------:R-:W-:Y:S05]  /*2ad0*/  BSYNC B1 ;  /* 0x0000000000017941 */ /* 0x000fea0003800000 */
.L_x_63:
        /* <DEDUP_REMOVED lines=9> */
.L_x_66:
[----:B------:R-:W-:Y:S05]  /*2b70*/  BSYNC B1 ;  /* 0x0000000000017941 */ /* 0x000fea0003800000 */
.L_x_65:
        /* <DEDUP_REMOVED lines=10> */
.L_x_68:
[----:B------:R-:W-:Y:S05]  /*2c20*/  BSYNC B1 ;  /* 0x0000000000017941 */ /* 0x000fea0003800000 */
.L_x_67:
        /* <DEDUP_REMOVED lines=10> */
.L_x_70:
[----:B------:R-:W-:Y:S05]  /*2cd0*/  BSYNC B1 ;  /* 0x0000000000017941 */ /* 0x000fea0003800000 */
.L_x_69:
        /* <DEDUP_REMOVED lines=9> */
.L_x_72:
[----:B------:R-:W-:Y:S05]  /*2d70*/  BSYNC B1 ;  /* 0x0000000000017941 */ /* 0x000fea0003800000 */
.L_x_71:
        /* <DEDUP_REMOVED lines=9> */
.L_x_74:
[----:B------:R-:W-:Y:S05]  /*2e10*/  BSYNC B1 ;  /* 0x0000000000017941 */ /* 0x000fea0003800000 */
.L_x_73:
        /* <DEDUP_REMOVED lines=10> */
.L_x_76:
[----:B------:R-:W-:Y:S05]  /*2ec0*/  BSYNC B1 ;  /* 0x0000000000017941 */ /* 0x000fea0003800000 */
.L_x_75:
        /* <DEDUP_REMOVED lines=10> */
.L_x_78:
[----:B------:R-:W-:Y:S05]  /*2f70*/  BSYNC B1 ;  /* 0x0000000000017941 */ /* 0x000fea0003800000 */
.L_x_77:
        /* <DEDUP_REMOVED lines=9> */
.L_x_80:
[----:B------:R-:W-:Y:S05]  /*3010*/  BSYNC B1 ;  /* 0x0000000000017941 */ /* 0x000fea0003800000 */
.L_x_79:
        /* <DEDUP_REMOVED lines=9> */
.L_x_82:
[----:B------:R-:W-:Y:S05]  /*30b0*/  BSYNC B1 ;  /* 0x0000000000017941 */ /* 0x000fea0003800000 */
.L_x_81:
        /* <DEDUP_REMOVED lines=10> */
.L_x_84:
[----:B------:R-:W-:Y:S05]  /*3160*/  BSYNC B1 ;  /* 0x0000000000017941 */ /* 0x000fea0003800000 */
.L_x_83:
        /* <DEDUP_REMOVED lines=10> */
.L_x_86:
[----:B------:R-:W-:Y:S05]  /*3210*/  BSYNC B1 ;  /* 0x0000000000017941 */ /* 0x000fea0003800000 */
.L_x_85:
        /* <DEDUP_REMOVED lines=9> */
.L_x_88:
[----:B------:R-:W-:Y:S05]  /*32b0*/  BSYNC B1 ;  /* 0x0000000000017941 */ /* 0x000fea0003800000 */
.L_x_87:
        /* <DEDUP_REMOVED lines=9> */
.L_x_90:
[----:B------:R-:W-:Y:S05]  /*3350*/  BSYNC B1 ;  /* 0x0000000000017941 */ /* 0x000fea0003800000 */
.L_x_89:
        /* <DEDUP_REMOVED lines=10> */
.L_x_92:
[----:B------:R-:W-:Y:S05]  /*3400*/  BSYNC B1 ;  /* 0x0000000000017941 */ /* 0x000fea0003800000 */
.L_x_91:
        /* <DEDUP_REMOVED lines=10> */
.L_x_94:
[----:B------:R-:W-:Y:S05]  /*34b0*/  BSYNC B1 ;  /* 0x0000000000017941 */ /* 0x000fea0003800000 */
.L_x_93:
        /* <DEDUP_REMOVED lines=9> */
.L_x_96:
[----:B------:R-:W-:Y:S05]  /*3550*/  BSYNC B1 ;  /* 0x0000000000017941 */ /* 0x000fea0003800000 */
.L_x_95:
        /* <DEDUP_REMOVED lines=9> */
.L_x_98:
[----:B------:R-:W-:Y:S05]  /*35f0*/  BSYNC B1 ;  /* 0x0000000000017941 */ /* 0x000fea0003800000 */
.L_x_97:
        /* <DEDUP_REMOVED lines=10> */
.L_x_100:
[----:B------:R-:W-:Y:S05]  /*36a0*/  BSYNC B1 ;  /* 0x0000000000017941 */ /* 0x000fea0003800000 */
.L_x_99:
        /* <DEDUP_REMOVED lines=10> */
.L_x_102:
[----:B------:R-:W-:Y:S05]  /*3750*/  BSYNC B1 ;  /* 0x0000000000017941 */ /* 0x000fea0003800000 */
.L_x_101:
        /* <DEDUP_REMOVED lines=9> */
.L_x_104:
[----:B------:R-:W-:Y:S05]  /*37f0*/  BSYNC B1 ;  /* 0x0000000000017941 */ /* 0x000fea0003800000 */
.L_x_103:
        /* <DEDUP_REMOVED lines=9> */
.L_x_106:
[----:B------:R-:W-:Y:S05]  /*3890*/  BSYNC B1 ;  /* 0x0000000000017941 */ /* 0x000fea0003800000 */
.L_x_105:
        /* <DEDUP_REMOVED lines=10> */
.L_x_108:
[----:B------:R-:W-:Y:S05]  /*3940*/  BSYNC B1 ;  /* 0x0000000000017941 */ /* 0x000fea0003800000 */
.L_x_107:
        /* <DEDUP_REMOVED lines=10> */
.L_x_110:
[----:B------:R-:W-:Y:S05]  /*39f0*/  BSYNC B1 ;  /* 0x0000000000017941 */ /* 0x000fea0003800000 */
.L_x_109:
        /* <DEDUP_REMOVED lines=9> */
.L_x_112:
[----:B------:R-:W-:Y:S05]  /*3a90*/  BSYNC B1 ;  /* 0x0000000000017941 */ /* 0x000fea0003800000 */
.L_x_111:
        /* <DEDUP_REMOVED lines=9> */
.L_x_114:
[----:B------:R-:W-:Y:S05]  /*3b30*/  BSYNC B1 ;  /* 0x0000000000017941 */ /* 0x000fea0003800000 */
.L_x_113:
        /* <DEDUP_REMOVED lines=10> */
.L_x_116:
[----:B------:R-:W-:Y:S05]  /*3be0*/  BSYNC B1 ;  /* 0x0000000000017941 */ /* 0x000fea0003800000 */
.L_x_115:
        /* <DEDUP_REMOVED lines=10> */
.L_x_118:
[----:B------:R-:W-:Y:S05]  /*3c90*/  BSYNC B1 ;  /* 0x0000000000017941 */ /* 0x000fea0003800000 */
.L_x_117:
        /* <DEDUP_REMOVED lines=9> */
.L_x_120:
[----:B------:R-:W-:Y:S05]  /*3d30*/  BSYNC B1 ;  /* 0x0000000000017941 */ /* 0x000fea0003800000 */
.L_x_119:
        /* <DEDUP_REMOVED lines=9> */
.L_x_122:
[----:B------:R-:W-:Y:S05]  /*3dd0*/  BSYNC B1 ;  /* 0x0000000000017941 */ /* 0x000fea0003800000 */
.L_x_121:
        /* <DEDUP_REMOVED lines=10> */
.L_x_124:
[----:B------:R-:W-:Y:S05]  /*3e80*/  BSYNC B1 ;  /* 0x0000000000017941 */ /* 0x000fea0003800000 */
.L_x_123:
        /* <DEDUP_REMOVED lines=10> */
.L_x_126:
[----:B------:R-:W-:Y:S05]  /*3f30*/  BSYNC B1 ;  /* 0x0000000000017941 */ /* 0x000fea0003800000 */
.L_x_125:
        /* <DEDUP_REMOVED lines=9> */
.L_x_128:
[----:B------:R-:W-:Y:S05]  /*3fd0*/  BSYNC B1 ;  /* 0x0000000000017941 */ /* 0x000fea0003800000 */
.L_x_127:
        /* <DEDUP_REMOVED lines=9> */
.L_x_130:
[----:B------:R-:W-:Y:S05]  /*4070*/  BSYNC B1 ;  /* 0x0000000000017941 */ /* 0x000fea0003800000 */
.L_x_129:
        /* <DEDUP_REMOVED lines=10> */
.L_x_132:
[----:B------:R-:W-:Y:S05]  /*4120*/  BSYNC B1 ;  /* 0x0000000000017941 */ /* 0x000fea0003800000 */
.L_x_131:
        /* <DEDUP_REMOVED lines=10> */
.L_x_134:
[----:B------:R-:W-:Y:S05]  /*41d0*/  BSYNC B1 ;  /* 0x0000000000017941 */ /* 0x000fea0003800000 */
.L_x_133:
        /* <DEDUP_REMOVED lines=9> */
.L_x_136:
[----:B------:R-:W-:Y:S05]  /*4270*/  BSYNC B1 ;  /* 0x0000000000017941 */ /* 0x000fea0003800000 */
.L_x_135:
        /* <DEDUP_REMOVED lines=9> */
.L_x_138:
[----:B------:R-:W-:Y:S05]  /*4310*/  BSYNC B1 ;  /* 0x0000000000017941 */ /* 0x000fea0003800000 */
.L_x_137:
        /* <DEDUP_REMOVED lines=10> */
.L_x_140:
[----:B------:R-:W-:Y:S05]  /*43c0*/  BSYNC B1 ;  /* 0x0000000000017941 */ /* 0x000fea0003800000 */
.L_x_139:
        /* <DEDUP_REMOVED lines=10> */
.L_x_142:
[----:B------:R-:W-:Y:S05]  /*4470*/  BSYNC B1 ;  /* 0x0000000000017941 */ /* 0x000fea0003800000 */
.L_x_141:
        /* <DEDUP_REMOVED lines=9> */
.L_x_144:
[----:B------:R-:W-:Y:S05]  /*4510*/  BSYNC B1 ;  /* 0x0000000000017941 */ /* 0x000fea0003800000 */
.L_x_143:
        /* <DEDUP_REMOVED lines=9> */
.L_x_146:
[----:B------:R-:W-:Y:S05]  /*45b0*/  BSYNC B1 ;  /* 0x0000000000017941 */ /* 0x000fea0003800000 */
.L_x_145:
        /* <DEDUP_REMOVED lines=10> */
.L_x_148:
[----:B------:R-:W-:Y:S05]  /*4660*/  BSYNC B1 ;  /* 0x0000000000017941 */ /* 0x000fea0003800000 */
.L_x_147:
        /* <DEDUP_REMOVED lines=10> */
.L_x_150:
[----:B------:R-:W-:Y:S05]  /*4710*/  BSYNC B1 ;  /* 0x0000000000017941 */ /* 0x000fea0003800000 */
.L_x_149:
        /* <DEDUP_REMOVED lines=9> */
.L_x_152:
[----:B------:R-:W-:Y:S05]  /*47b0*/  BSYNC B1 ;  /* 0x0000000000017941 */ /* 0x000fea0003800000 */
.L_x_151:
        /* <DEDUP_REMOVED lines=9> */
.L_x_154:
[----:B------:R-:W-:Y:S05]  /*4850*/  BSYNC B1 ;  /* 0x0000000000017941 */ /* 0x000fea0003800000 */
.L_x_153:
        /* <DEDUP_REMOVED lines=10> */
.L_x_156:
[----:B------:R-:W-:Y:S05]  /*4900*/  BSYNC B1 ;  /* 0x0000000000017941 */ /* 0x000fea0003800000 */
.L_x_155:
        /* <DEDUP_REMOVED lines=10> */
.L_x_158:
[----:B------:R-:W-:Y:S05]  /*49b0*/  BSYNC B1 ;  /* 0x0000000000017941 */ /* 0x000fea0003800000 */
.L_x_157:
        /* <DEDUP_REMOVED lines=9> */
.L_x_160:
[----:B------:R-:W-:Y:S05]  /*4a50*/  BSYNC B1 ;  /* 0x0000000000017941 */ /* 0x000fea0003800000 */
.L_x_159:
        /* <DEDUP_REMOVED lines=9> */
.L_x_162:
[----:B------:R-:W-:Y:S05]  /*4af0*/  BSYNC B1 ;  /* 0x0000000000017941 */ /* 0x000fea0003800000 */
.L_x_161:
        /* <DEDUP_REMOVED lines=10> */
.L_x_164:
[----:B------:R-:W-:Y:S05]  /*4ba0*/  BSYNC B1 ;  /* 0x0000000000017941 */ /* 0x000fea0003800000 */
.L_x_163:
        /* <DEDUP_REMOVED lines=10> */
.L_x_166:
[----:B------:R-:W-:Y:S05]  /*4c50*/  BSYNC B1 ;  /* 0x0000000000017941 */ /* 0x000fea0003800000 */
.L_x_165:
        /* <DEDUP_REMOVED lines=9> */
.L_x_168:
[----:B------:R-:W-:Y:S05]  /*4cf0*/  BSYNC B1 ;  /* 0x0000000000017941 */ /* 0x000fea0003800000 */
.L_x_167:
        /* <DEDUP_REMOVED lines=9> */
.L_x_170:
[----:B------:R-:W-:Y:S05]  /*4d90*/  BSYNC B1 ;  /* 0x0000000000017941 */ /* 0x000fea0003800000 */
.L_x_169:
        /* <DEDUP_REMOVED lines=10> */
.L_x_172:
[----:B------:R-:W-:Y:S05]  /*4e40*/  BSYNC B1 ;  /* 0x0000000000017941 */ /* 0x000fea0003800000 */
.L_x_171:
        /* <DEDUP_REMOVED lines=10> */
.L_x_174:
[----:B------:R-:W-:Y:S05]  /*4ef0*/  BSYNC B1 ;  /* 0x0000000000017941 */ /* 0x000fea0003800000 */
.L_x_173:
        /* <DEDUP_REMOVED lines=9> */
.L_x_176:
[----:B------:R-:W-:Y:S05]  /*4f90*/  BSYNC B1 ;  /* 0x0000000000017941 */ /* 0x000fea0003800000 */
.L_x_175:
        /* <DEDUP_REMOVED lines=9> */
.L_x_178:
[----:B------:R-:W-:Y:S05]  /*5030*/  BSYNC B1 ;  /* 0x0000000000017941 */ /* 0x000fea0003800000 */
.L_x_177:
        /* <DEDUP_REMOVED lines=10> */
.L_x_180:
[----:B------:R-:W-:Y:S05]  /*50e0*/  BSYNC B1 ;  /* 0x0000000000017941 */ /* 0x000fea0003800000 */
.L_x_179:
        /* <DEDUP_REMOVED lines=10> */
.L_x_182:
[----:B------:R-:W-:Y:S05]  /*5190*/  BSYNC B1 ;  /* 0x0000000000017941 */ /* 0x000fea0003800000 */
.L_x_181:
        /* <DEDUP_REMOVED lines=9> */
.L_x_184:
[----:B------:R-:W-:Y:S05]  /*5230*/  BSYNC B1 ;  /* 0x0000000000017941 */ /* 0x000fea0003800000 */
.L_x_183:
        /* <DEDUP_REMOVED lines=9> */
.L_x_186:
[----:B------:R-:W-:Y:S05]  /*52d0*/  BSYNC B1 ;  /* 0x0000000000017941 */ /* 0x000fea0003800000 */
.L_x_185:
        /* <DEDUP_REMOVED lines=10> */
.L_x_188:
[----:B------:R-:W-:Y:S05]  /*5380*/  BSYNC B1 ;  /* 0x0000000000017941 */ /* 0x000fea0003800000 */
.L_x_187:
        /* <DEDUP_REMOVED lines=10> */
.L_x_190:
[----:B------:R-:W-:Y:S05]  /*5430*/  BSYNC B1 ;  /* 0x0000000000017941 */ /* 0x000fea0003800000 */
.L_x_189:
        /* <DEDUP_REMOVED lines=9> */
.L_x_192:
[----:B------:R-:W-:Y:S05]  /*54d0*/  BSYNC B1 ;  /* 0x0000000000017941 */ /* 0x000fea0003800000 */
.L_x_191:
        /* <DEDUP_REMOVED lines=9> */
.L_x_194:
[----:B------:R-:W-:Y:S05]  /*5570*/  BSYNC B1 ;  /* 0x0000000000017941 */ /* 0x000fea0003800000 */
.L_x_193:
        /* <DEDUP_REMOVED lines=10> */
.L_x_196:
[----:B------:R-:W-:Y:S05]  /*5620*/  BSYNC B1 ;  /* 0x0000000000017941 */ /* 0x000fea0003800000 */
.L_x_195:
        /* <DEDUP_REMOVED lines=10> */
.L_x_198:
[----:B------:R-:W-:Y:S05]  /*56d0*/  BSYNC B1 ;  /* 0x0000000000017941 */ /* 0x000fea0003800000 */
.L_x_197:
        /* <DEDUP_REMOVED lines=9> */
.L_x_200:
[----:B------:R-:W-:Y:S05]  /*5770*/  BSYNC B1 ;  /* 0x0000000000017941 */ /* 0x000fea0003800000 */
.L_x_199:
        /* <DEDUP_REMOVED lines=9> */
.L_x_202:
[----:B------:R-:W-:Y:S05]  /*5810*/  BSYNC B1 ;  /* 0x0000000000017941 */ /* 0x000fea0003800000 */
.L_x_201:
        /* <DEDUP_REMOVED lines=10> */
.L_x_204:
[----:B------:R-:W-:Y:S05]  /*58c0*/  BSYNC B1 ;  /* 0x0000000000017941 */ /* 0x000fea0003800000 */
.L_x_203:
        /* <DEDUP_REMOVED lines=10> */
.L_x_206:
[----:B------:R-:W-:Y:S05]  /*5970*/  BSYNC B1 ;  /* 0x0000000000017941 */ /* 0x000fea0003800000 */
.L_x_205:
        /* <DEDUP_REMOVED lines=9> */
.L_x_208:
[----:B------:R-:W-:Y:S05]  /*5a10*/  BSYNC B1 ;  /* 0x0000000000017941 */ /* 0x000fea0003800000 */
.L_x_207:
        /* <DEDUP_REMOVED lines=9> */
.L_x_210:
[----:B------:R-:W-:Y:S05]  /*5ab0*/  BSYNC B1 ;  /* 0x0000000000017941 */ /* 0x000fea0003800000 */
.L_x_209:
        /* <DEDUP_REMOVED lines=10> */
.L_x_212:
[----:B------:R-:W-:Y:S05]  /*5b60*/  BSYNC B1 ;  /* 0x0000000000017941 */ /* 0x000fea0003800000 */
.L_x_211:
        /* <DEDUP_REMOVED lines=10> */
.L_x_214:
[----:B------:R-:W-:Y:S05]  /*5c10*/  BSYNC B1 ;  /* 0x0000000000017941 */ /* 0x000fea0003800000 */
.L_x_213:
        /* <DEDUP_REMOVED lines=9> */
.L_x_216:
[----:B------:R-:W-:Y:S05]  /*5cb0*/  BSYNC B1 ;  /* 0x0000000000017941 */ /* 0x000fea0003800000 */
.L_x_215:
        /* <DEDUP_REMOVED lines=9> */
.L_x_218:
[----:B------:R-:W-:Y:S05]  /*5d50*/  BSYNC B1 ;  /* 0x0000000000017941 */ /* 0x000fea0003800000 */
.L_x_217:
        /* <DEDUP_REMOVED lines=10> */
.L_x_220:
[----:B------:R-:W-:Y:S05]  /*5e00*/  BSYNC B1 ;  /* 0x0000000000017941 */ /* 0x000fea0003800000 */
.L_x_219:
        /* <DEDUP_REMOVED lines=10> */
.L_x_222:
[----:B------:R-:W-:Y:S05]  /*5eb0*/  BSYNC B1 ;  /* 0x0000000000017941 */ /* 0x000fea0003800000 */
.L_x_221:
        /* <DEDUP_REMOVED lines=9> */
.L_x_224:
[----:B------:R-:W-:Y:S05]  /*5f50*/  BSYNC B1 ;  /* 0x0000000000017941 */ /* 0x000fea0003800000 */
.L_x_223:
        /* <DEDUP_REMOVED lines=9> */
.L_x_226:
[----:B------:R-:W-:Y:S05]  /*5ff0*/  BSYNC B1 ;  /* 0x0000000000017941 */ /* 0x000fea0003800000 */
.L_x_225:
        /* <DEDUP_REMOVED lines=10> */
.L_x_228:
[----:B------:R-:W-:Y:S05]  /*60a0*/  BSYNC B1 ;  /* 0x0000000000017941 */ /* 0x000fea0003800000 */
.L_x_227:
        /* <DEDUP_REMOVED lines=10> */
.L_x_230:
[----:B------:R-:W-:Y:S05]  /*6150*/  BSYNC B1 ;  /* 0x0000000000017941 */ /* 0x000fea0003800000 */
.L_x_229:
        /* <DEDUP_REMOVED lines=9> */
.L_x_232:
[----:B------:R-:W-:Y:S05]  /*61f0*/  BSYNC B1 ;  /* 0x0000000000017941 */ /* 0x000fea0003800000 */
.L_x_231:
        /* <DEDUP_REMOVED lines=9> */
.L_x_234:
[----:B------:R-:W-:Y:S05]  /*6290*/  BSYNC B1 ;  /* 0x0000000000017941 */ /* 0x000fea0003800000 */
.L_x_233:
        /* <DEDUP_REMOVED lines=10> */
.L_x_236:
[----:B------:R-:W-:Y:S05]  /*6340*/  BSYNC B1 ;  /* 0x0000000000017941 */ /* 0x000fea0003800000 */
.L_x_235:
        /* <DEDUP_REMOVED lines=10> */
.L_x_238:
[----:B------:R-:W-:Y:S05]  /*63f0*/  BSYNC B1 ;  /* 0x0000000000017941 */ /* 0x000fea0003800000 */
.L_x_237:
        /* <DEDUP_REMOVED lines=9> */
.L_x_240:
[----:B------:R-:W-:Y:S05]  /*6490*/  BSYNC B1 ;  /* 0x0000000000017941 */ /* 0x000fea0003800000 */
.L_x_239:
        /* <DEDUP_REMOVED lines=9> */
.L_x_242:
[----:B------:R-:W-:Y:S05]  /*6530*/  BSYNC B1 ;  /* 0x0000000000017941 */ /* 0x000fea0003800000 */
.L_x_241:
        /* <DEDUP_REMOVED lines=10> */
.L_x_244:
[----:B------:R-:W-:Y:S05]  /*65e0*/  BSYNC B1 ;  /* 0x0000000000017941 */ /* 0x000fea0003800000 */
.L_x_243:
        /* <DEDUP_REMOVED lines=10> */
.L_x_246:
[----:B------:R-:W-:Y:S05]  /*6690*/  BSYNC B1 ;  /* 0x0000000000017941 */ /* 0x000fea0003800000 */
.L_x_245:
        /* <DEDUP_REMOVED lines=9> */
.L_x_248:
[----:B------:R-:W-:Y:S05]  /*6730*/  BSYNC B1 ;  /* 0x0000000000017941 */ /* 0x000fea0003800000 */
.L_x_247:
        /* <DEDUP_REMOVED lines=9> */
.L_x_250:
[----:B------:R-:W-:Y:S05]  /*67d0*/  BSYNC B1 ;  /* 0x0000000000017941 */ /* 0x000fea0003800000 */
.L_x_249:
        /* <DEDUP_REMOVED lines=10> */
.L_x_252:
[----:B------:R-:W-:Y:S05]  /*6880*/  BSYNC B1 ;  /* 0x0000000000017941 */ /* 0x000fea0003800000 */
.L_x_251:
        /* <DEDUP_REMOVED lines=10> */
.L_x_254:
[----:B------:R-:W-:Y:S05]  /*6930*/  BSYNC B1 ;  /* 0x0000000000017941 */ /* 0x000fea0003800000 */
.L_x_253:
        /* <DEDUP_REMOVED lines=9> */
.L_x_256:
[----:B------:R-:W-:Y:S05]  /*69d0*/  BSYNC B1 ;  /* 0x0000000000017941 */ /* 0x000fea0003800000 */
.L_x_255:
        /* <DEDUP_REMOVED lines=9> */
.L_x_258:
[----:B------:R-:W-:Y:S05]  /*6a70*/  BSYNC B1 ;  /* 0x0000000000017941 */ /* 0x000fea0003800000 */
.L_x_257:
        /* <DEDUP_REMOVED lines=10> */
.L_x_260:
[----:B------:R-:W-:Y:S05]  /*6b20*/  BSYNC B1 ;  /* 0x0000000000017941 */ /* 0x000fea0003800000 */
.L_x_259:
        /* <DEDUP_REMOVED lines=10> */
.L_x_262:
[----:B------:R-:W-:Y:S05]  /*6bd0*/  BSYNC B1 ;  /* 0x0000000000017941 */ /* 0x000fea0003800000 */
.L_x_261:
        /* <DEDUP_REMOVED lines=9> */
.L_x_264:
[----:B------:R-:W-:Y:S05]  /*6c70*/  BSYNC B1 ;  /* 0x0000000000017941 */ /* 0x000fea0003800000 */
.L_x_263:
        /* <DEDUP_REMOVED lines=9> */
.L_x_266:
[----:B------:R-:W-:Y:S05]  /*6d10*/  BSYNC B1 ;  /* 0x0000000000017941 */ /* 0x000fea0003800000 */
.L_x_265:
        /* <DEDUP_REMOVED lines=10> */
.L_x_268:
[----:B------:R-:W-:Y:S05]  /*6dc0*/  BSYNC B1 ;  /* 0x0000000000017941 */ /* 0x000fea0003800000 */
.L_x_267:
        /* <DEDUP_REMOVED lines=10> */
.L_x_270:
[----:B------:R-:W-:Y:S05]  /*6e70*/  BSYNC B1 ;  /* 0x0000000000017941 */ /* 0x000fea0003800000 */
.L_x_269:
        /* <DEDUP_REMOVED lines=9> */
.L_x_272:
[----:B------:R-:W-:Y:S05]  /*6f10*/  BSYNC B1 ;  /* 0x0000000000017941 */ /* 0x000fea0003800000 */
.L_x_271:
        /* <DEDUP_REMOVED lines=9> */
.L_x_274:
[----:B------:R-:W-:Y:S05]  /*6fb0*/  BSYNC B1 ;  /* 0x0000000000017941 */ /* 0x000fea0003800000 */
.L_x_273:
        /* <DEDUP_REMOVED lines=10> */
.L_x_276:
[----:B------:R-:W-:Y:S05]  /*7060*/  BSYNC B1 ;  /* 0x0000000000017941 */ /* 0x000fea0003800000 */
.L_x_275:
        /* <DEDUP_REMOVED lines=10> */
.L_x_278:
[----:B------:R-:W-:Y:S05]  /*7110*/  BSYNC B1 ;  /* 0x0000000000017941 */ /* 0x000fea0003800000 */
.L_x_277:
[----:B01--45:R-:W-:Y:S01]  /*7120*/  HADD2.F32 R6, -RZ, R152.H0_H0 ;  /* 0x20000098ff067230 */ /* 0x033fe20000004100 */
        /* <DEDUP_REMOVED lines=8> */
.L_x_280:
[----:B------:R-:W-:Y:S05]  /*71b0*/  BSYNC B1 ;  /* 0x0000000000017941 */ /* 0x000fea0003800000 */
.L_x_279:
[----:B0-2--5:R-:W-:Y:S01]  /*71c0*/  HADD2.F32 R4, -RZ, R152.H0_H0 ;  /* 0x20000098ff047230 */ /* 0x025fe20000004100 */
[----:B------:R-:W-:Y:S01]  /*71d0*/  ISETP.GT.AND P0, PT, R0, 0x8, P0 ;  /* 0x000000080000780c */ /* 0x000fe20000704270 */
[----:B------:R-:W-:Y:S01]  /*71e0*/  @P1 IMAD.MOV.U32 R5, RZ, RZ, R11 ;  /* 0x000000ffff051224 */ /* 0x000fe200078e000b */
[----:B------:R-:W-:Y:S02]  /*71f0*/  BSSY B1, `(.L_x_281) ;  /* 0x0000008000017945 */ /* 0x000fe40003800000 */
[----:B------:R-:W-:Y:S01]  /*7200*/  FMUL R3, R4, R155 ;  /* 0x0000009b04037220 */ /* 0x000fe20000400000 */
[----:B------:R-:W-:-:S03]  /*7210*/  @P1 IMAD.MOV.U32 R4, RZ, RZ, R10 ;  /* 0x000000ffff041224 */ /* 0x000fc600078e000a */
[----:B------:R-:W-:-:S05]  /*7220*/  FFMA R3, R150, R154, R3 ;  /* 0x0000009a96037223 */ /* 0x000fca0000000003 */
[----:B------:R-:W-:-:S05]  /*7230*/  F2FP.F16.F32.PACK_AB R3, RZ, R3 ;  /* 0x00000003ff03723e */ /* 0x000fca00000000ff */
[----:B------:R0:W-:Y:S01]  /*7240*/  @P1 STG.E.U16 desc[UR36][R4.64+0x1f0], R3 ;  /* 0x0001f00304001986 */ /* 0x0001e2000c101524 */
[----:B------:R-:W-:Y:S05]  /*7250*/  @!P0 BRA `(.L_x_282) ;  /* 0x0000000000048947 */ /* 0x000fea0003800000 */
[----:B------:R2:W5:Y:S02]  /*7260*/  LDG.E.LTC128B.U16 R152, desc[UR36][R8.64+0x1f2] ;  /* 0x0001f22408987981 */ /* 0x000564000c1e1520 */
.L_x_282:
[----:B------:R-:W-:Y:S05]  /*7270*/  BSYNC B1 ;  /* 0x0000000000017941 */ /* 0x000fea0003800000 */
.L_x_281:
[----:B------:R-:W-:Y:S05]  /*7280*/  @!P0 BRA `(.L_x_283) ;  /* 0x0000002400308947 */ /* 0x000fea0003800000 */
[----:B-----5:R-:W-:-:S05]  /*7290*/  HADD2.F32 R152, -RZ, R152.H0_H0 ;  /* 0x20000098ff987230 */ /* 0x020fca0000004100 */
[----:B------:R-:W-:-:S04]  /*72a0*/  FMUL R152, R152, R155 ;  /* 0x0000009b98987220 */ /* 0x000fc80000400000 */
[----:B------:R-:W-:-:S05]  /*72b0*/  FFMA R152, R151, R154, R152 ;  /* 0x0000009a97987223 */ /* 0x000fca0000000098 */
[----:B------:R-:W-:-:S05]  /*72c0*/  F2FP.F16.F32.PACK_AB R152, RZ, R152 ;  /* 0x00000098ff98723e */ /* 0x000fca00000000ff */
[----:B------:R4:W-:Y:S01]  /*72d0*/  STG.E.U16 desc[UR36][R10.64+0x1f2], R152 ;  /* 0x0001f2980a007986 */ /* 0x0009e2000c101524 */
[----:B------:R-:W-:Y:S05]  /*72e0*/  BRA `(.L_x_283) ;  /* 0x0000002400187947 */ /* 0x000fea0003800000 */
.L_x_30:
[----:B------:R-:W-:Y:S01]  /*72f0*/  ISETP.GT.AND P0, PT, R3, 0x1, PT ;  /* 0x000000010300780c */ /* 0x000fe20003f04270 */
[----:B------:R-:W-:Y:S01]  /*7300*/  ULDC.64 UR4, c[0x0][0x5c0] ;  /* 0x0001700000047ab9 */ /* 0x000fe20000000a00 */
[-C--:B------:R-:W-:Y:S01]  /*7310*/  FMUL R24, R24, R154.reuse ;  /* 0x0000009a18187220 */ /* 0x080fe20000400000 */
[-C--:B------:R-:W-:Y:S01]  /*7320*/  FMUL R25, R25, R154.reuse ;  /* 0x0000009a19197220 */ /* 0x080fe20000400000 */
[----:B------:R-:W-:Y:S01]  /*7330*/  ISETP.GT.AND P3, PT, R0, RZ, P0 ;  /* 0x000000ff0000720c */ /* 0x000fe20000764270 */
[-C--:B------:R-:W-:Y:S01]  /*7340*/  FMUL R26, R26, R154.reuse ;  /* 0x0000009a1a1a7220 */ /* 0x080fe20000400000 */
[----:B------:R-:W-:Y:S01]  /*7350*/  LEA R4, P4, R160, UR4, 0x1 ;  /* 0x00000004a0047c11 */ /* 0x000fe2000f8808ff */
[----:B------:R-:W-:Y:S01]  /*7360*/  FMUL R27, R27, R154 ;  /* 0x0000009a1b1b7220 */ /* 0x000fe20000400000 */
[----:B------:R-:W-:Y:S01]  /*7370*/  F2FP.F16.F32.PACK_AB R24, RZ, R24 ;  /* 0x00000018ff18723e */ /* 0x000fe200000000ff */
[-C--:B------:R-:W-:Y:S01]  /*7380*/  FMUL R28, R28, R154.reuse ;  /* 0x0000009a1c1c7220 */ /* 0x080fe20000400000 */
[----:B------:R-:W-:Y:S01]  /*7390*/  LEA.HI.X R5, R160, UR5, R169, 0x1, P4 ;  /* 0x00000005a0057c11 */ /* 0x000fe2000a0f0ca9 */
[-C--:B------:R-:W-:Y:S01]  /*73a0*/  FMUL R29, R29, R154.reuse ;  /* 0x0000009a1d1d7220 */ /* 0x080fe20000400000 */
[----:B------:R-:W-:Y:S01]  /*73b0*/  F2FP.F16.F32.PACK_AB R25, RZ, R25 ;  /* 0x00000019ff19723e */ /* 0x000fe200000000ff */
[-C--:B------:R-:W-:Y:S01]  /*73c0*/  FMUL R30, R30, R154.reuse ;  /* 0x0000009a1e1e7220 */ /* 0x080fe20000400000 */
[----:B------:R-:W-:Y:S01]  /*73d0*/  SHF.L.U64.HI R11, R10, 0x4, R11 ;  /* 0x000000040a0b7819 */ /* 0x000fe2000001020b */
[----:B------:R-:W-:Y:S01]  /*73e0*/  @P1 STG.E.U16 desc[UR36][R4.64], R24 ;  /* 0x0000001804001986 */ /* 0x000fe2000c101524 */
[----:B------:R-:W-:Y:S01]  /*73f0*/  ISETP.GT.AND P1, PT, R3, 0x8, PT ;  /* 0x000000080300780c */ /* 0x000fe20003f24270 */
[----:B------:R-:W-:Y:S01]  /*7400*/  FMUL R31, R31, R154 ;  /* 0x0000009a1f1f7220 */ /* 0x000fe20000400000 */
[----:B------:R-:W-:Y:S01]  /*7410*/  ISETP.GT.AND P4, PT, R0, 0x8, P0 ;  /* 0x000000080000780c */ /* 0x000fe20000784270 */
[----:B------:R-:W-:Y:S01]  /*7420*/  @P3 STG.E.U16 desc[UR36][R4.64+0x2], R25 ;  /* 0x0000021904003986 */ /* 0x000fe2000c101524 */
[----:B------:R-:W-:Y:S01]  /*7430*/  LEA R6, P3, R10, R4, 0x4 ;  /* 0x000000040a067211 */ /* 0x000fe200078620ff */
[-C--:B------:R-:W-:Y:S01]  /*7440*/  FMUL R32, R32, R154.reuse ;  /* 0x0000009a20207220 */ /* 0x080fe20000400000 */
[C---:B------:R-:W-:Y:S01]  /*7450*/  ISETP.GT.AND P2, PT, R0.reuse, 0x8, P2 ;  /* 0x000000080000780c */ /* 0x040fe20001744270 */
[-C--:B------:R-:W-:Y:S01]  /*7460*/  FMUL R33, R33, R154.reuse ;  /* 0x0000009a21217220 */ /* 0x080fe20000400000 */
[----:B------:R-:W-:Y:S01]  /*7470*/  ISETP.GT.AND P0, PT, R3, 0x9, PT ;  /* 0x000000090300780c */ /* 0x000fe20003f04270 */
[----:B------:R-:W-:Y:S01]  /*7480*/  IMAD.X R7, R11, 0x1, R5, P3 ;  /* 0x000000010b077824 */ /* 0x000fe200018e0605 */
[----:B------:R-:W-:Y:S01]  /*7490*/  ISETP.GT.AND P5, PT, R0, RZ, P1 ;  /* 0x000000ff0000720c */ /* 0x000fe20000fa4270 */
[-C--:B------:R-:W-:Y:S01]  /*74a0*/  FMUL R34, R34, R154.reuse ;  /* 0x0000009a22227220 */ /* 0x080fe20000400000 */
[----:B------:R-:W-:Y:S01]  /*74b0*/  ISETP.GT.AND P3, PT, R0, RZ, P0 ;  /* 0x000000ff0000720c */ /* 0x000fe20000764270 */
[----:B------:R-:W-:Y:S01]  /*74c0*/  FMUL R35, R35, R154 ;  /* 0x0000009a23237220 */ /* 0x000fe20000400000 */
[----:B------:R-:W-:Y:S01]  /*74d0*/  F2FP.F16.F32.PACK_AB R26, RZ, R26 ;  /* 0x0000001aff1a723e */ /* 0x000fe200000000ff */
[-C--:B------:R-:W-:Y:S01]  /*74e0*/  FMUL R36, R36, R154.reuse ;  /* 0x0000009a24247220 */ /* 0x080fe20000400000 */
[----:B------:R-:W-:Y:S01]  /*74f0*/  F2FP.F16.F32.PACK_AB R27, RZ, R27 ;  /* 0x0000001bff1b723e */ /* 0x000fe200000000ff */
[----:B------:R-:W-:Y:S01]  /*7500*/  FMUL R37, R37, R154 ;  /* 0x0000009a25257220 */ /* 0x000fe20000400000 */
[----:B------:R-:W-:Y:S01]  /*7510*/  F2FP.F16.F32.PACK_AB R28, RZ, R28 ;  /* 0x0000001cff1c723e */ /* 0x000fe200000000ff */
[----:B------:R-:W-:Y:S01]  /*7520*/  @P2 STG.E.U16 desc[UR36][R6.64], R26 ;  /* 0x0000001a06002986 */ /* 0x000fe2000c101524 */
[----:B------:R-:W-:Y:S01]  /*7530*/  F2FP.F16.F32.PACK_AB R29, RZ, R29 ;  /* 0x0000001dff1d723e */ /* 0x000fe200000000ff */
[-C--:B------:R-:W-:Y:S01]  /*7540*/  FMUL R38, R38, R154.reuse ;  /* 0x0000009a26267220 */ /* 0x080fe20000400000 */
[C---:B------:R-:W-:Y:S01]  /*7550*/  ISETP.GT.AND P2, PT, R0.reuse, 0x8, P1 ;  /* 0x000000080000780c */ /* 0x040fe20000f44270 */
[----:B------:R-:W-:Y:S01]  /*7560*/  @P4 STG.E.U16 desc[UR36][R6.64+0x2], R27 ;  /* 0x0000021b06004986 */ /* 0x000fe2000c101524 */
[----:B------:R-:W-:Y:S01]  /*7570*/  ISETP.GT.AND P1, PT, R3, 0x10, PT ;  /* 0x000000100300780c */ /* 0x000fe20003f24270 */
[----:B------:R-:W-:Y:S01]  /*7580*/  FMUL R39, R39, R154 ;  /* 0x0000009a27277220 */ /* 0x000fe20000400000 */
[----:B------:R-:W-:Y:S01]  /*7590*/  F2FP.F16.F32.PACK_AB R30, RZ, R30 ;  /* 0x0000001eff1e723e */ /* 0x000fe200000000ff */
[----:B------:R-:W-:Y:S01]  /*75a0*/  @P5 STG.E.U16 desc[UR36][R4.64+0x10], R28 ;  /* 0x0000101c04005986 */ /* 0x000fe2000c101524 */
[----:B------:R-:W-:Y:S01]  /*75b0*/  ISETP.GT.AND P4, PT, R0, RZ, P1 ;  /* 0x000000ff0000720c */ /* 0x000fe20000f84270 */
[-C--:B------:R-:W-:Y:S01]  /*75c0*/  FMUL R40, R40, R154.reuse ;  /* 0x0000009a28287220 */ /* 0x080fe20000400000 */
[----:B------:R-:W-:Y:S01]  /*75d0*/  F2FP.F16.F32.PACK_AB R31, RZ, R31 ;  /* 0x0000001fff1f723e */ /* 0x000fe200000000ff */
[----:B------:R-:W-:Y:S01]  /*75e0*/  @P3 STG.E.U16 desc[UR36][R4.64+0x12], R29 ;  /* 0x0000121d04003986 */ /* 0x000fe2000c101524 */
[----:B------:R-:W-:Y:S01]  /*75f0*/  ISETP.GT.AND P3, PT, R0, 0x8, P0 ;  /* 0x000000080000780c */ /* 0x000fe20000764270 */
[----:B------:R-:W-:Y:S01]  /*7600*/  FMUL R41, R41, R154 ;  /* 0x0000009a29297220 */ /* 0x000fe20000400000 */
[----:B------:R-:W-:Y:S01]  /*7610*/  ISETP.GT.AND P0, PT, R3, 0x11, PT ;  /* 0x000000110300780c */ /* 0x000fe20003f04270 */
[----:B------:R-:W-:Y:S01]  /*7620*/  @P2 STG.E.U16 desc[UR36][R6.64+0x10], R30 ;  /* 0x0000101e06002986 */ /* 0x000fe2000c101524 */
[----:B------:R-:W-:Y:S01]  /*7630*/  F2FP.F16.F32.PACK_AB R32, RZ, R32 ;  /* 0x00000020ff20723e */ /* 0x000fe200000000ff */
[-C--:B------:R-:W-:Y:S01]  /*7640*/  FMUL R42, R42, R154.reuse ;  /* 0x0000009a2a2a7220 */ /* 0x080fe20000400000 */
[C---:B------:R-:W-:Y:S01]  /*7650*/  ISETP.GT.AND P5, PT, R0.reuse, RZ, P0 ;  /* 0x000000ff0000720c */ /* 0x040fe200007a4270 */
[-C--:B------:R-:W-:Y:S01]  /*7660*/  FMUL R43, R43, R154.reuse ;  /* 0x0000009a2b2b7220 */ /* 0x080fe20000400000 */
[----:B------:R-:W-:Y:S01]  /*7670*/  ISETP.GT.AND P2, PT, R0, 0x8, P1 ;  /* 0x000000080000780c */ /* 0x000fe20000f44270 */
[-C--:B------:R-:W-:Y:S01]  /*7680*/  FMUL R44, R44, R154.reuse ;  /* 0x0000009a2c2c7220 */ /* 0x080fe20000400000 */
[----:B------:R-:W-:Y:S01]  /*7690*/  ISETP.GT.AND P1, PT, R3, 0x18, PT ;  /* 0x000000180300780c */ /* 0x000fe20003f24270 */
[-C--:B------:R-:W-:Y:S01]  /*76a0*/  FMUL R45, R45, R154.reuse ;  /* 0x0000009a2d2d7220 */ /* 0x080fe20000400000 */
[----:B------:R-:W-:Y:S01]  /*76b0*/  F2FP.F16.F32.PACK_AB R33, RZ, R33 ;  /* 0x00000021ff21723e */ /* 0x000fe200000000ff */
[----:B------:R-:W-:Y:S01]  /*76c0*/  @P3 STG.E.U16 desc[UR36][R6.64+0x12], R31 ;  /* 0x0000121f06003986 */ /* 0x000fe2000c101524 */
[----:B------:R-:W-:Y:S01]  /*76d0*/  ISETP.GT.AND P3, PT, R0, 0x8, P0 ;  /* 0x000000080000780c */ /* 0x000fe20000764270 */
[-C--:B------:R-:W-:Y:S01]  /*76e0*/  FMUL R46, R46, R154.reuse ;  /* 0x0000009a2e2e7220 */ /* 0x080fe20000400000 */
[----:B------:R-:W-:Y:S01]  /*76f0*/  ISETP.GT.AND P0, PT, R3, 0x19, PT ;  /* 0x000000190300780c */ /* 0x000fe20003f04270 */
[----:B------:R-:W-:Y:S01]  /*7700*/  @P4 STG.E.U16 desc[UR36][R4.64+0x20], R32 ;  /* 0x0000202004004986 */ /* 0x000fe2000c101524 */
[C---:B------:R-:W-:Y:S01]  /*7710*/  ISETP.GT.AND P4, PT, R0.reuse, RZ, P1 ;  /* 0x000000ff0000720c */ /* 0x040fe20000f84270 */
[----:B------:R-:W-:Y:S01]  /*7720*/  FMUL R47, R47, R154 ;  /* 0x0000009a2f2f7220 */ /* 0x000fe20000400000 */
[----:B------:R-:W-:Y:S01]  /*7730*/  F2FP.F16.F32.PACK_AB R34, RZ, R34 ;  /* 0x00000022ff22723e */ /* 0x000fe200000000ff */
[----:B------:R-:W-:Y:S01]  /*7740*/  @P5 STG.E.U16 desc[UR36][R4.64+0x22], R33 ;  /* 0x0000222104005986 */ /* 0x000fe2000c101524 */
[----:B------:R-:W-:Y:S01]  /*7750*/  ISETP.GT.AND P5, PT, R0, RZ, P0 ;  /* 0x000000ff0000720c */ /* 0x000fe200007a4270 */
[----:B------:R-:W-:Y:S01]  /*7760*/  FMUL R48, R48, R154 ;  /* 0x0000009a30307220 */ /* 0x000fe20000400000 */
[----:B------:R-:W-:Y:S01]  /*7770*/  F2FP.F16.F32.PACK_AB R35, RZ, R35 ;  /* 0x00000023ff23723e */ /* 0x000fe200000000ff */
[----:B------:R-:W-:Y:S01]  /*7780*/  @P2 STG.E.U16 desc[UR36][R6.64+0x20], R34 ;  /* 0x0000202206002986 */ /* 0x000fe2000c101524 */
[----:B------:R-:W-:Y:S01]  /*7790*/  F2FP.F16.F32.PACK_AB R36, RZ, R36 ;  /* 0x00000024ff24723e */ /* 0x000fe200000000ff */
[-C--:B------:R-:W-:Y:S01]  /*77a0*/  FMUL R49, R49, R154.reuse ;  /* 0x0000009a31317220 */ /* 0x080fe20000400000 */
[----:B------:R-:W-:Y:S01]  /*77b0*/  ISETP.GT.AND P2, PT, R0, 0x8, P1 ;  /* 0x000000080000780c */ /* 0x000fe20000f44270 */
[----:B------:R-:W-:Y:S01]  /*77c0*/  @P3 STG.E.U16 desc[UR36][R6.64+0x22], R35 ;  /* 0x0000222306003986 */ /* 0x000fe2000c101524 */
[----:B------:R-:W-:Y:S01]  /*77d0*/  ISETP.GT.AND P1, PT, R3, 0x20, PT ;  /* 0x000000200300780c */ /* 0x000fe20003f24270 */
[-C--:B------:R-:W-:Y:S01]  /*77e0*/  FMUL R50, R50, R154.reuse ;  /* 0x0000009a32327220 */ /* 0x080fe20000400000 */
[----:B------:R-:W-:Y:S01]  /*77f0*/  F2FP.F16.F32.PACK_AB R37, RZ, R37 ;  /* 0x00000025ff25723e */ /* 0x000fe200000000ff */
[----:B------:R-:W-:Y:S01]  /*7800*/  @P4 STG.E.U16 desc[UR36][R4.64+0x30], R36 ;  /* 0x0000302404004986 */ /* 0x000fe2000c101524 */
[C---:B------:R-:W-:Y:S01]  /*7810*/  ISETP.GT.AND P3, PT, R0.reuse, 0x8, P0 ;  /* 0x000000080000780c */ /* 0x040fe20000764270 */
[-C--:B------:R-:W-:Y:S01]  /*7820*/  FMUL R51, R51, R154.reuse ;  /* 0x0000009a33337220 */ /* 0x080fe20000400000 */
[----:B------:R-:W-:Y:S01]  /*7830*/  ISETP.GT.AND P0, PT, R3, 0x21, PT ;  /* 0x000000210300780c */ /* 0x000fe20003f04270 */
[----:B------:R-:W-:Y:S01]  /*7840*/  @P5 STG.E.U16 desc[UR36][R4.64+0x32], R37 ;  /* 0x0000322504005986 */ /* 0x000fe2000c101524 */
[----:B------:R-:W-:Y:S01]  /*7850*/  ISETP.GT.AND P4, PT, R0, RZ, P1 ;  /* 0x000000ff0000720c */ /* 0x000fe20000f84270 */
[----:B------:R-:W-:Y:S01]  /*7860*/  FMUL R52, R52, R154 ;  /* 0x0000009a34347220 */ /* 0x000fe20000400000 */
[----:B------:R-:W-:Y:S01]  /*7870*/  F2FP.F16.F32.PACK_AB R38, RZ, R38 ;  /* 0x00000026ff26723e */ /* 0x000fe200000000ff */
[-C--:B------:R-:W-:Y:S01]  /*7880*/  FMUL R53, R53, R154.reuse ;  /* 0x0000009a35357220 */ /* 0x080fe20000400000 */
        /* <DEDUP_REMOVED lines=325> */
[----:B------:R-:W-:Y:S01]  /*8ce0*/  FMUL R151, R151, R154 ;  /* 0x0000009a97977220 */ /* 0x000fe20000400000 */
[----:B------:R-:W-:Y:S01]  /*8cf0*/  ISETP.GT.AND P2, PT, R0, 0x8, P1 ;  /* 0x000000080000780c */ /* 0x000fe20000f44270 */
[----:B------:R-:W-:Y:S01]  /*8d00*/  @P3 STG.E.U16 desc[UR36][R6.64+0x132], R103 ;  /* 0x0001326706003986 */ /* 0x000fe2000c101524 */
[----:B------:R-:W-:-:S02]  /*8d10*/  ISETP.GT.AND P1, PT, R3, 0xa8, PT ;  /* 0x000000a80300780c */ /* 0x000fc40003f24270 */
[----:B------:R-:W-:Y:S01]  /*8d20*/  F2FP.F16.F32.PACK_AB R105, RZ, R105 ;  /* 0x00000069ff69723e */ /* 0x000fe200000000ff */
[----:B------:R-:W-:Y:S01]  /*8d30*/  @P4 STG.E.U16 desc[UR36][R4.64+0x140], R104 ;  /* 0x0001406804004986 */ /* 0x000fe2000c101524 */
[C---:B------:R-:W-:Y:S02]  /*8d40*/  ISETP.GT.AND P3, PT, R0.reuse, 0x8, P0 ;  /* 0x000000080000780c */ /* 0x040fe40000764270 */
[----:B------:R-:W-:Y:S01]  /*8d50*/  ISETP.GT.AND P0, PT, R3, 0xa9, PT ;  /* 0x000000a90300780c */ /* 0x000fe20003f04270 */
[----:B------:R-:W-:Y:S01]  /*8d60*/  @P5 STG.E.U16 desc[UR36][R4.64+0x142], R105 ;  /* 0x0001426904005986 */ /* 0x000fe2000c101524 */
[C---:B------:R-:W-:Y:S02]  /*8d70*/  ISETP.GT.AND P4, PT, R0.reuse, RZ, P1 ;  /* 0x000000ff0000720c */ /* 0x040fe40000f84270 */
[----:B------:R-:W-:Y:S02]  /*8d80*/  F2FP.F16.F32.PACK_AB R106, RZ, R106 ;  /* 0x0000006aff6a723e */ /* 0x000fe400000000ff */
[----:B------:R-:W-:-:S02]  /*8d90*/  ISETP.GT.AND P5, PT, R0, RZ, P0 ;  /* 0x000000ff0000720c */ /* 0x000fc400007a4270 */
[----:B------:R-:W-:Y:S01]  /*8da0*/  F2FP.F16.F32.PACK_AB R107, RZ, R107 ;  /* 0x0000006bff6b723e */ /* 0x000fe200000000ff */
[----:B------:R-:W-:Y:S01]  /*8db0*/  @P2 STG.E.U16 desc[UR36][R6.64+0x140], R106 ;  /* 0x0001406a06002986 */ /* 0x000fe2000c101524 */
[----:B------:R-:W-:Y:S02]  /*8dc0*/  F2FP.F16.F32.PACK_AB R108, RZ, R108 ;  /* 0x0000006cff6c723e */ /* 0x000fe400000000ff */
[C---:B------:R-:W-:Y:S01]  /*8dd0*/  ISETP.GT.AND P2, PT, R0.reuse, 0x8, P1 ;  /* 0x000000080000780c */ /* 0x040fe20000f44270 */
[----:B------:R-:W-:Y:S01]  /*8de0*/  @P3 STG.E.U16 desc[UR36][R6.64+0x142], R107 ;  /* 0x0001426b06003986 */ /* 0x000fe2000c101524 */
[----:B------:R-:W-:Y:S02]  /*8df0*/  ISETP.GT.AND P1, PT, R3, 0xb0, PT ;  /* 0x000000b00300780c */ /* 0x000fe40003f24270 */
[----:B------:R-:W-:Y:S01]  /*8e00*/  F2FP.F16.F32.PACK_AB R109, RZ, R109 ;  /* 0x0000006dff6d723e */ /* 0x000fe200000000ff */
[----:B------:R-:W-:Y:S01]  /*8e10*/  @P4 STG.E.U16 desc[UR36][R4.64+0x150], R108 ;  /* 0x0001506c04004986 */ /* 0x000fe2000c101524 */
[----:B------:R-:W-:-:S02]  /*8e20*/  ISETP.GT.AND P3, PT, R0, 0x8, P0 ;  /* 0x000000080000780c */ /* 0x000fc40000764270 */
[----:B------:R-:W-:Y:S01]  /*8e30*/  ISETP.GT.AND P0, PT, R3, 0xb1, PT ;  /* 0x000000b10300780c */ /* 0x000fe20003f04270 */
[----:B------:R-:W-:Y:S01]  /*8e40*/  @P5 STG.E.U16 desc[UR36][R4.64+0x152], R109 ;  /* 0x0001526d04005986 */ /* 0x000fe2000c101524 */
[C---:B------:R-:W-:Y:S02]  /*8e50*/  ISETP.GT.AND P4, PT, R0.reuse, RZ, P1 ;  /* 0x000000ff0000720c */ /* 0x040fe40000f84270 */
[----:B------:R-:W-:Y:S02]  /*8e60*/  F2FP.F16.F32.PACK_AB R110, RZ, R110 ;  /* 0x0000006eff6e723e */ /* 0x000fe400000000ff */
[----:B------:R-:W-:Y:S02]  /*8e70*/  ISETP.GT.AND P5, PT, R0, RZ, P0 ;  /* 0x000000ff0000720c */ /* 0x000fe400007a4270 */
[----:B------:R-:W-:Y:S01]  /*8e80*/  F2FP.F16.F32.PACK_AB R111, RZ, R111 ;  /* 0x0000006fff6f723e */ /* 0x000fe200000000ff */
[----:B------:R-:W-:Y:S01]  /*8e90*/  @P2 STG.E.U16 desc[UR36][R6.64+0x150], R110 ;  /* 0x0001506e06002986 */ /* 0x000fe2000c101524 */
[----:B------:R-:W-:-:S02]  /*8ea0*/  F2FP.F16.F32.PACK_AB R112, RZ, R112 ;  /* 0x00000070ff70723e */ /* 0x000fc400000000ff */
[C---:B------:R-:W-:Y:S01]  /*8eb0*/  ISETP.GT.AND P2, PT, R0.reuse, 0x8, P1 ;  /* 0x000000080000780c */ /* 0x040fe20000f44270 */
[----:B------:R-:W-:Y:S01]  /*8ec0*/  @P3 STG.E.U16 desc[UR36][R6.64+0x152], R111 ;  /* 0x0001526f06003986 */ /* 0x000fe2000c101524 */
[C---:B------:R-:W-:Y:S02]  /*8ed0*/  ISETP.GT.AND P1, PT, R3.reuse, 0xb8, PT ;  /* 0x000000b80300780c */ /* 0x040fe40003f24270 */
[----:B------:R-:W-:Y:S01]  /*8ee0*/  F2FP.F16.F32.PACK_AB R113, RZ, R113 ;  /* 0x00000071ff71723e */ /* 0x000fe200000000ff */
[----:B------:R-:W-:Y:S01]  /*8ef0*/  @P4 STG.E.U16 desc[UR36][R4.64+0x160], R112 ;  /* 0x0001607004004986 */ /* 0x000fe2000c101524 */
[C---:B------:R-:W-:Y:S02]  /*8f00*/  ISETP.GT.AND P3, PT, R0.reuse, 0x8, P0 ;  /* 0x000000080000780c */ /* 0x040fe40000764270 */
[----:B------:R-:W-:Y:S01]  /*8f10*/  ISETP.GT.AND P0, PT, R3, 0xb9, PT ;  /* 0x000000b90300780c */ /* 0x000fe20003f04270 */
[----:B------:R-:W-:Y:S01]  /*8f20*/  @P5 STG.E.U16 desc[UR36][R4.64+0x162], R113 ;  /* 0x0001627104005986 */ /* 0x000fe2000c101524 */
[----:B------:R-:W-:-:S02]  /*8f30*/  ISETP.GT.AND P4, PT, R0, RZ, P1 ;  /* 0x000000ff0000720c */ /* 0x000fc40000f84270 */
[----:B------:R-:W-:Y:S02]  /*8f40*/  F2FP.F16.F32.PACK_AB R114, RZ, R114 ;  /* 0x00000072ff72723e */ /* 0x000fe400000000ff */
[C---:B------:R-:W-:Y:S02]  /*8f50*/  ISETP.GT.AND P5, PT, R0.reuse, RZ, P0 ;  /* 0x000000ff0000720c */ /* 0x040fe400007a4270 */
[----:B------:R-:W-:Y:S01]  /*8f60*/  F2FP.F16.F32.PACK_AB R115, RZ, R115 ;  /* 0x00000073ff73723e */ /* 0x000fe200000000ff */
[----:B------:R-:W-:Y:S01]  /*8f70*/  @P2 STG.E.U16 desc[UR36][R6.64+0x160], R114 ;  /* 0x0001607206002986 */ /* 0x000fe2000c101524 */
[----:B------:R-:W-:Y:S02]  /*8f80*/  F2FP.F16.F32.PACK_AB R116, RZ, R116 ;  /* 0x00000074ff74723e */ /* 0x000fe400000000ff */
        /* <DEDUP_REMOVED lines=65> */
[----:B------:R-:W-:Y:S02]  /*93a0*/  ISETP.GT.AND P5, PT, R0, RZ, P0 ;  /* 0x000000ff0000720c */ /* 0x000fe400007a4270 */
[----:B------:R-:W-:Y:S02]  /*93b0*/  F2FP.F16.F32.PACK_AB R134, RZ, R134 ;  /* 0x00000086ff86723e */ /* 0x000fe400000000ff */
[----:B------:R-:W-:Y:S02]  /*93c0*/  F2FP.F16.F32.PACK_AB R135, RZ, R135 ;  /* 0x00000087ff87723e */ /* 0x000fe400000000ff */
[----:B------:R-:W-:Y:S01]  /*93d0*/  F2FP.F16.F32.PACK_AB R136, RZ, R136 ;  /* 0x00000088ff88723e */ /* 0x000fe200000000ff */
[----:B------:R-:W-:Y:S01]  /*93e0*/  @P2 STG.E.U16 desc[UR36][R6.64+0x1b0], R134 ;  /* 0x0001b08606002986 */ /* 0x000fe2000c101524 */
[----:B------:R-:W-:-:S02]  /*93f0*/  F2FP.F16.F32.PACK_AB R137, RZ, R137 ;  /* 0x00000089ff89723e */ /* 0x000fc400000000ff */
[C---:B------:R-:W-:Y:S01]  /*9400*/  ISETP.GT.AND P1, PT, R0.reuse, 0x8, P1 ;  /* 0x000000080000780c */ /* 0x040fe20000f24270 */
[----:B------:R-:W-:Y:S01]  /*9410*/  @P3 STG.E.U16 desc[UR36][R6.64+0x1b2], R135 ;  /* 0x0001b28706003986 */ /* 0x000fe2000c101524 */
[C---:B------:R-:W-:Y:S02]  /*9420*/  ISETP.GT.AND P2, PT, R0.reuse, 0x8, P0 ;  /* 0x000000080000780c */ /* 0x040fe40000744270 */
[C---:B------:R-:W-:Y:S01]  /*9430*/  ISETP.GT.AND P0, PT, R3.reuse, 0xe9, PT ;  /* 0x000000e90300780c */ /* 0x040fe20003f04270 */
[----:B------:R-:W-:Y:S01]  /*9440*/  @P4 STG.E.U16 desc[UR36][R4.64+0x1c0], R136 ;  /* 0x0001c08804004986 */ /* 0x000fe2000c101524 */
[----:B------:R-:W-:Y:S02]  /*9450*/  ISETP.GT.AND P4, PT, R3, 0xe8, PT ;  /* 0x000000e80300780c */ /* 0x000fe40003f84270 */
[----:B------:R-:W-:Y:S01]  /*9460*/  F2FP.F16.F32.PACK_AB R138, RZ, R138 ;  /* 0x0000008aff8a723e */ /* 0x000fe200000000ff */
[----:B------:R-:W-:Y:S01]  /*9470*/  @P5 STG.E.U16 desc[UR36][R4.64+0x1c2], R137 ;  /* 0x0001c28904005986 */ /* 0x000fe2000c101524 */
[----:B------:R-:W-:-:S02]  /*9480*/  ISETP.GT.AND P5, PT, R0, RZ, P4 ;  /* 0x000000ff0000720c */ /* 0x000fc400027a4270 */
[----:B------:R-:W-:Y:S01]  /*9490*/  F2FP.F16.F32.PACK_AB R139, RZ, R139 ;  /* 0x0000008bff8b723e */ /* 0x000fe200000000ff */
[----:B------:R-:W-:Y:S01]  /*94a0*/  @P1 STG.E.U16 desc[UR36][R6.64+0x1c0], R138 ;  /* 0x0001c08a06001986 */ /* 0x000fe2000c101524 */
[----:B------:R-:W-:Y:S02]  /*94b0*/  F2FP.F16.F32.PACK_AB R140, RZ, R140 ;  /* 0x0000008cff8c723e */ /* 0x000fe400000000ff */
[C---:B------:R-:W-:Y:S01]  /*94c0*/  ISETP.GT.AND P3, PT, R0.reuse, RZ, P0 ;  /* 0x000000ff0000720c */ /* 0x040fe20000764270 */
[----:B------:R-:W-:Y:S01]  /*94d0*/  @P2 STG.E.U16 desc[UR36][R6.64+0x1c2], R139 ;  /* 0x0001c28b06002986 */ /* 0x000fe2000c101524 */
[C---:B------:R-:W-:Y:S02]  /*94e0*/  ISETP.GT.AND P4, PT, R0.reuse, 0x8, P4 ;  /* 0x000000080000780c */ /* 0x040fe40002784270 */
[----:B------:R-:W-:Y:S02]  /*94f0*/  F2FP.F16.F32.PACK_AB R141, RZ, R141 ;  /* 0x0000008dff8d723e */ /* 0x000fe400000000ff */
[----:B------:R-:W-:Y:S01]  /*9500*/  F2FP.F16.F32.PACK_AB R142, RZ, R142 ;  /* 0x0000008eff8e723e */ /* 0x000fe200000000ff */
[----:B------:R-:W-:Y:S01]  /*9510*/  @P5 STG.E.U16 desc[UR36][R4.64+0x1d0], R140 ;  /* 0x0001d08c04005986 */ /* 0x000fe2000c101524 */
[----:B------:R-:W-:-:S02]  /*9520*/  ISETP.GT.AND P5, PT, R0, 0x8, P0 ;  /* 0x000000080000780c */ /* 0x000fc400007a4270 */
[----:B------:R-:W-:Y:S02]  /*9530*/  F2FP.F16.F32.PACK_AB R143, RZ, R143 ;  /* 0x0000008fff8f723e */ /* 0x000fe400000000ff */
[C---:B------:R-:W-:Y:S01]  /*9540*/  ISETP.GT.AND P0, PT, R3.reuse, 0xf1, PT ;  /* 0x000000f10300780c */ /* 0x040fe20003f04270 */
[----:B------:R-:W-:Y:S01]  /*9550*/  @P3 STG.E.U16 desc[UR36][R4.64+0x1d2], R141 ;  /* 0x0001d28d04003986 */ /* 0x000fe2000c101524 */
[----:B------:R-:W-:Y:S02]  /*9560*/  ISETP.GT.AND P3, PT, R3, 0xf0, PT ;  /* 0x000000f00300780c */ /* 0x000fe40003f64270 */
[----:B------:R-:W-:Y:S01]  /*9570*/  F2FP.F16.F32.PACK_AB R144, RZ, R144 ;  /* 0x00000090ff90723e */ /* 0x000fe200000000ff */
[----:B------:R-:W-:Y:S01]  /*9580*/  @P4 STG.E.U16 desc[UR36][R6.64+0x1d0], R142 ;  /* 0x0001d08e06004986 */ /* 0x000fe2000c101524 */
[C---:B------:R-:W-:Y:S02]  /*9590*/  ISETP.GT.AND P4, PT, R0.reuse, RZ, P3 ;  /* 0x000000ff0000720c */ /* 0x040fe40001f84270 */
[----:B------:R-:W-:Y:S01]  /*95a0*/  F2FP.F16.F32.PACK_AB R145, RZ, R145 ;  /* 0x00000091ff91723e */ /* 0x000fe200000000ff */
[----:B------:R-:W-:Y:S01]  /*95b0*/  @P5 STG.E.U16 desc[UR36][R6.64+0x1d2], R143 ;  /* 0x0001d28f06005986 */ /* 0x000fe2000c101524 */
[----:B------:R-:W-:-:S02]  /*95c0*/  ISETP.GT.AND P5, PT, R0, RZ, P0 ;  /* 0x000000ff0000720c */ /* 0x000fc400007a4270 */
[C---:B------:R-:W-:Y:S02]  /*95d0*/  ISETP.GT.AND P2, PT, R3.reuse, 0xf8, PT ;  /* 0x000000f80300780c */ /* 0x040fe40003f44270 */
[----:B------:R-:W-:Y:S02]  /*95e0*/  ISETP.GT.AND P1, PT, R3, 0xf9, PT ;  /* 0x000000f90300780c */ /* 0x000fe40003f24270 */
[C---:B------:R-:W-:Y:S02]  /*95f0*/  ISETP.GT.AND P3, PT, R0.reuse, 0x8, P3 ;  /* 0x000000080000780c */ /* 0x040fe40001f64270 */
[C---:B------:R-:W-:Y:S01]  /*9600*/  ISETP.GT.AND P0, PT, R0.reuse, 0x8, P0 ;  /* 0x000000080000780c */ /* 0x040fe20000704270 */
[----:B------:R-:W-:Y:S01]  /*9610*/  @P4 STG.E.U16 desc[UR36][R4.64+0x1e0], R144 ;  /* 0x0001e09004004986 */ /* 0x000fe2000c101524 */
[C---:B------:R-:W-:Y:S02]  /*9620*/  ISETP.GT.AND P4, PT, R0.reuse, RZ, P1 ;  /* 0x000000ff0000720c */ /* 0x040fe40000f84270 */
[----:B------:R-:W-:Y:S01]  /*9630*/  F2FP.F16.F32.PACK_AB R146, RZ, R146 ;  /* 0x00000092ff92723e */ /* 0x000fe200000000ff */
[----:B------:R-:W-:Y:S01]  /*9640*/  @P5 STG.E.U16 desc[UR36][R4.64+0x1e2], R145 ;  /* 0x0001e29104005986 */ /* 0x000fe2000c101524 */
[----:B------:R-:W-:-:S02]  /*9650*/  ISETP.GT.AND P5, PT, R0, RZ, P2 ;  /* 0x000000ff0000720c */ /* 0x000fc400017a4270 */
[C---:B------:R-:W-:Y:S02]  /*9660*/  ISETP.GT.AND P2, PT, R0.reuse, 0x8, P2 ;  /* 0x000000080000780c */ /* 0x040fe40001744270 */
[----:B------:R-:W-:Y:S01]  /*9670*/  F2FP.F16.F32.PACK_AB R147, RZ, R147 ;  /* 0x00000093ff93723e */ /* 0x000fe200000000ff */
[----:B------:R-:W-:Y:S01]  /*9680*/  @P3 STG.E.U16 desc[UR36][R6.64+0x1e0], R146 ;  /* 0x0001e09206003986 */ /* 0x000fe2000c101524 */
[----:B------:R-:W-:Y:S02]  /*9690*/  ISETP.GT.AND P1, PT, R0, 0x8, P1 ;  /* 0x000000080000780c */ /* 0x000fe40000f24270 */
[----:B------:R-:W-:Y:S01]  /*96a0*/  F2FP.F16.F32.PACK_AB R148, RZ, R148 ;  /* 0x00000094ff94723e */ /* 0x000fe200000000ff */
[----:B------:R-:W-:Y:S01]  /*96b0*/  @P0 STG.E.U16 desc[UR36][R6.64+0x1e2], R147 ;  /* 0x0001e29306000986 */ /* 0x000fe2000c101524 */
[----:B------:R-:W-:Y:S02]  /*96c0*/  F2FP.F16.F32.PACK_AB R149, RZ, R149 ;  /* 0x00000095ff95723e */ /* 0x000fe400000000ff */
[----:B------:R-:W-:Y:S01]  /*96d0*/  F2FP.F16.F32.PACK_AB R150, RZ, R150 ;  /* 0x00000096ff96723e */ /* 0x000fe200000000ff */
[----:B------:R-:W-:Y:S01]  /*96e0*/  @P5 STG.E.U16 desc[UR36][R4.64+0x1f0], R148 ;  /* 0x0001f09404005986 */ /* 0x000fe2000c101524 */
[----:B------:R-:W-:-:S03]  /*96f0*/  F2FP.F16.F32.PACK_AB R151, RZ, R151 ;  /* 0x00000097ff97723e */ /* 0x000fc600000000ff */
[----:B------:R0:W-:Y:S02]  /*9700*/  @P4 STG.E.U16 desc[UR36][R4.64+0x1f2], R149 ;  /* 0x0001f29504004986 */ /* 0x0001e4000c101524 */
[----:B0-----:R-:W-:Y:S02]  /*9710*/  @P2 IMAD.MOV.U32 R4, RZ, RZ, R6 ;  /* 0x000000ffff042224 */ /* 0x001fe400078e0006 */
[----:B------:R-:W-:-:S05]  /*9720*/  @P2 IMAD.MOV.U32 R5, RZ, RZ, R7 ;  /* 0x000000ffff052224 */ /* 0x000fca00078e0007 */
[----:B------:R0:W-:Y:S04]  /*9730*/  @P2 STG.E.U16 desc[UR36][R4.64+0x1f0], R150 ;  /* 0x0001f09604002986 */ /* 0x0001e8000c101524 */
[----:B------:R0:W-:Y:S02]  /*9740*/  @P1 STG.E.U16 desc[UR36][R6.64+0x1f2], R151 ;  /* 0x0001f29706001986 */ /* 0x0001e4000c101524 */
.L_x_283:
[----:B------:R-:W-:Y:S05]  /*9750*/  BSYNC B0 ;  /* 0x0000000000007941 */ /* 0x000fea0003800000 */
.L_x_29:
[----:B------:R-:W-:Y:S01]  /*9760*/  ULDC UR4, c[0x0][0xc] ;  /* 0x0000030000047ab9 */ /* 0x000fe20000000800 */
[----:B------:R-:W-:Y:S01]  /*9770*/  ULDC UR5, c[0x0][0x10] ;  /* 0x0000040000057ab9 */ /* 0x000fe20000000800 */
[----:B0-----:R-:W0:Y:S01]  /*9780*/  LDC R3, c[0x0][0x14] ;  /* 0x00000500ff037b82 */ /* 0x001e220000000800 */
[----:B------:R-:W-:Y:S01]  /*9790*/  UIMAD.WIDE.U32 UR4, UR4, UR5, URZ ;  /* 0x00000005040472a5 */ /* 0x000fe2000f8e003f */
[----:B------:R-:W-:Y:S01]  /*97a0*/  PRMT R0, RZ, 0x7610, R0 ;  /* 0x00007610ff007816 */ /* 0x000fe20000000000 */
[----:B----45:R-:W-:Y:S02]  /*97b0*/  IMAD.MOV.U32 R152, RZ, RZ, -0x1 ;  /* 0xffffffffff987424 */ /* 0x030fe400078e00ff */
[----:B------:R-:W-:Y:S02]  /*97c0*/  IMAD.MOV.U32 R23, RZ, RZ, -0x1 ;  /* 0xffffffffff177424 */ /* 0x000fe400078e00ff */
[----:B0-----:R-:W-:-:S04]  /*97d0*/  IMAD.WIDE.U32 R16, R3, UR4, R16 ;  /* 0x0000000403107c25 */ /* 0x001fc8000f8e0010 */
[----:B------:R-:W-:Y:S01]  /*97e0*/  IMAD R3, R3, UR5, RZ ;  /* 0x0000000503037c24 */ /* 0x000fe2000f8e02ff */
[----:B------:R-:W-:Y:S02]  /*97f0*/  ULDC.64 UR4, c[0x0][0x650] ;  /* 0x0001940000047ab9 */ /* 0x000fe40000000a00 */
[----:B------:R-:W-:Y:S01]  /*9800*/  ISETP.GE.U32.AND P0, PT, R16, UR4, PT ;  /* 0x0000000410007c0c */ /* 0x000fe2000bf06070 */
[----:B------:R-:W-:-:S05]  /*9810*/  IMAD.IADD R17, R17, 0x1, R3 ;  /* 0x0000000111117824 */ /* 0x000fca00078e0203 */
[----:B------:R-:W-:-:S13]  /*9820*/  ISETP.GE.U32.AND.EX P0, PT, R17, UR5, PT, P0 ;  /* 0x0000000511007c0c */ /* 0x000fda000bf06100 */
[----:B------:R-:W-:Y:S05]  /*9830*/  @P0 BRA `(.L_x_284) ;  /* 0x0000000400640947 */ /* 0x000fea0003800000 */
[----:B------:R-:W0:Y:S01]  /*9840*/  S2R R12, SR_CTAID.X ;  /* 0x00000000000c7919 */ /* 0x000e220000002500 */
[----:B------:R-:W4:Y:S01]  /*9850*/  LDC.64 R10, c[0x0][0x628] ;  /* 0x00018a00ff0a7b82 */ /* 0x000f220000000a00 */
[----:B------:R-:W-:Y:S01]  /*9860*/  ULDC UR4, c[0x0][0x150] ;  /* 0x0000540000047ab9 */ /* 0x000fe20000000800 */
[----:B-123--:R-:W-:Y:S01]  /*9870*/  IMAD.MOV.U32 R8, RZ, RZ, R16 ;  /* 0x000000ffff087224 */ /* 0x00efe200078e0010 */
[----:B------:R-:W1:Y:S01]  /*9880*/  S2R R24, SR_CTAID.Y ;  /* 0x0000000000187919 */ /* 0x000e620000002600 */
[----:B------:R-:W-:-:S04]  /*9890*/  IMAD.MOV.U32 R9, RZ, RZ, R17 ;  /* 0x000000ffff097224 */ /* 0x000fc800078e0011 */
[----:B------:R-:W2:Y:S08]  /*98a0*/  LDC R21, c[0x0][0x144] ;  /* 0x00005100ff157b82 */ /* 0x000eb00000000800 */
[----:B------:R-:W3:Y:S08]  /*98b0*/  LDC R0, c[0x0][0x630] ;  /* 0x00018c00ff007b82 */ /* 0x000ef00000000800 */
[----:B------:R-:W1:Y:S01]  /*98c0*/  LDC.64 R14, c[0x0][0x620] ;  /* 0x00018800ff0e7b82 */ /* 0x000e620000000a00 */
[----:B----4-:R-:W-:-:S04]  /*98d0*/  ISETP.NE.U32.AND P0, PT, R10, RZ, PT ;  /* 0x000000ff0a00720c */ /* 0x010fc80003f05070 */
[----:B------:R-:W-:Y:S02]  /*98e0*/  ISETP.NE.AND.EX P0, PT, R11, RZ, PT, P0 ;  /* 0x000000ff0b00720c */ /* 0x000fe40003f05300 */
[----:B0-----:R-:W-:-:S05]  /*98f0*/  I2FP.F32.U32 R3, R12 ;  /* 0x0000000c00037245 */ /* 0x001fca0000201000 */
[----:B------:R-:W-:-:S04]  /*9900*/  FMUL R3, R3, UR4 ;  /* 0x0000000403037c20 */ /* 0x000fc80008400000 */
[----:B------:R0:W4:Y:S02]  /*9910*/  F2I.U32.TRUNC.NTZ R20, R3 ;  /* 0x0000000300147305 */ /* 0x000124000020f000 */
[----:B--23--:R-:W-:Y:S05]  /*9920*/  @!P0 BRA `(.L_x_285) ;  /* 0x0000000000288947 */ /* 0x00cfea0003800000 */
[----:B0-----:R-:W0:Y:S02]  /*9930*/  LDC R3, c[0x0][0x634] ;  /* 0x00018d00ff037b82 */ /* 0x001e240000000800 */
        /* <DEDUP_REMOVED lines=9> */
.L_x_285:
[----:B------:R-:W2:Y:S01]  /*99d0*/  LDC.64 R30, c[0x0][0x640] ;  /* 0x00019000ff1e7b82 */ /* 0x000ea20000000a00 */
[-CC-:B------:R-:W-:Y:S01]  /*99e0*/  SHF.R.U64 R23, R8, R0.reuse, R9.reuse ;  /* 0x0000000008177219 */ /* 0x180fe20000001209 */
[----:B----4-:R-:W-:Y:S01]  /*99f0*/  IMAD.MOV R20, RZ, RZ, -R20 ;  /* 0x000000ffff147224 */ /* 0x010fe200078e0a14 */
[----:B------:R-:W-:Y:S01]  /*9a00*/  SHF.R.U32.HI R0, RZ, R0, R9 ;  /* 0x00000000ff007219 */ /* 0x000fe20000011609 */
[----:B------:R-:W-:Y:S01]  /*9a10*/  ULDC UR4, c[0x0][0x154] ;  /* 0x0000550000047ab9 */ /* 0x000fe20000000800 */
[----:B0-----:R-:W-:Y:S01]  /*9a20*/  IADD3 R3, P0, RZ, -R23, RZ ;  /* 0x80000017ff037210 */ /* 0x001fe20007f1e0ff */
[----:B------:R-:W-:Y:S02]  /*9a30*/  IMAD R26, R21, R20, R12 ;  /* 0x00000014151a7224 */ /* 0x000fe400078e020c */
[----:B------:R-:W0:Y:S01]  /*9a40*/  LDC R6, c[0x0][0x618] ;  /* 0x00018600ff067b82 */ /* 0x000e220000000800 */
[----:B------:R-:W-:Y:S02]  /*9a50*/  IMAD.MOV.U32 R7, RZ, RZ, 0x1 ;  /* 0x00000001ff077424 */ /* 0x000fe400078e00ff */
[----:B------:R-:W-:-:S04]  /*9a60*/  IMAD.X R5, RZ, RZ, ~R0, P0 ;  /* 0x000000ffff057224 */ /* 0x000fc800000e0e00 */
[-C--:B-1----:R-:W-:Y:S01]  /*9a70*/  IMAD R0, R5, R14.reuse, RZ ;  /* 0x0000000e05007224 */ /* 0x082fe200078e02ff */
[----:B------:R-:W1:Y:S01]  /*9a80*/  LDC R8, c[0x0][0x608] ;  /* 0x00018200ff087b82 */ /* 0x000e620000000800 */
[----:B------:R-:W-:-:S04]  /*9a90*/  IMAD.WIDE.U32 R4, R3, R14, R16 ;  /* 0x0000000e03047225 */ /* 0x000fc800078e0010 */
[----:B------:R-:W-:Y:S01]  /*9aa0*/  IMAD R3, R3, R15, R0 ;  /* 0x0000000f03037224 */ /* 0x000fe200078e0200 */
[----:B------:R-:W-:Y:S02]  /*9ab0*/  I2FP.F32.U32 R0, R24 ;  /* 0x0000001800007245 */ /* 0x000fe40000201000 */
[----:B------:R-:W3:Y:S01]  /*9ac0*/  LDC R28, c[0x0][0x658] ;  /* 0x00019600ff1c7b82 */ /* 0x000ee20000000800 */
[----:B------:R-:W-:Y:S01]  /*9ad0*/  IMAD.IADD R3, R5, 0x1, R3 ;  /* 0x0000000105037824 */ /* 0x000fe200078e0203 */
[----:B--2---:R-:W-:Y:S01]  /*9ae0*/  ISETP.NE.U32.AND P0, PT, R30, RZ, PT ;  /* 0x000000ff1e00720c */ /* 0x004fe20003f05070 */
[----:B------:R-:W-:Y:S01]  /*9af0*/  FMUL R0, R0, UR4 ;  /* 0x0000000400007c20 */ /* 0x000fe20008400000 */
[----:B------:R-:W-:Y:S02]  /*9b00*/  IMAD.MOV.U32 R5, RZ, RZ, -0x1 ;  /* 0xffffffffff057424 */ /* 0x000fe400078e00ff */
[----:B------:R-:W-:Y:S01]  /*9b10*/  ISETP.NE.AND.EX P0, PT, R31, RZ, PT, P0 ;  /* 0x000000ff1f00720c */ /* 0x000fe20003f05300 */
[----:B------:R2:W4:Y:S01]  /*9b20*/  F2I.U32.TRUNC.NTZ R13, R0 ;  /* 0x00000000000d7305 */ /* 0x000522000020f000 */
[----:B------:R-:W2:Y:S01]  /*9b30*/  LDC R15, c[0x0][0x148] ;  /* 0x00005200ff0f7b82 */ /* 0x000ea20000000800 */
[----:B0-----:R-:W-:-:S02]  /*9b40*/  SHF.R.U64 R12, R4, R6, R3 ;  /* 0x00000006040c7219 */ /* 0x001fc40000001203 */
[----:B------:R-:W-:-:S05]  /*9b50*/  SHF.R.U32.HI R3, RZ, R6, R3 ;  /* 0x00000006ff037219 */ /* 0x000fca0000011603 */
[----:B------:R-:W0:Y:S01]  /*9b60*/  LDC R20, c[0x0][0x600] ;  /* 0x00018000ff147b82 */ /* 0x000e220000000800 */
[-CC-:B-1----:R-:W-:Y:S02]  /*9b70*/  SHF.R.U64 R10, R12, R8.reuse, R3.reuse ;  /* 0x000000080c0a7219 */ /* 0x182fe40000001203 */
[----:B------:R-:W-:-:S05]  /*9b80*/  SHF.R.U32.HI R3, RZ, R8, R3 ;  /* 0x00000008ff037219 */ /* 0x000fca0000011603 */
[----:B------:R-:W1:Y:S01]  /*9b90*/  LDC R21, c[0x0][0x648] ;  /* 0x00019200ff157b82 */ /* 0x000e620000000800 */
[-C--:B---3--:R-:W-:Y:S02]  /*9ba0*/  SHF.L.U32 R4, R5, R28.reuse, RZ ;  /* 0x0000001c05047219 */ /* 0x088fe400000006ff */
[-CC-:B------:R-:W-:Y:S02]  /*9bb0*/  SHF.R.U64 R14, R10, R28.reuse, R3.reuse ;  /* 0x0000001c0a0e7219 */ /* 0x180fe40000001203 */
[----:B------:R-:W-:Y:S02]  /*9bc0*/  SHF.R.U32.HI R5, RZ, R28, R3 ;  /* 0x0000001cff057219 */ /* 0x000fe40000011603 */
[----:B------:R-:W-:Y:S01]  /*9bd0*/  LOP3.LUT R153, RZ, R4, RZ, 0x33, !PT ;  /* 0x00000004ff997212 */ /* 0x000fe200078e33ff */
[----:B------:R-:W3:Y:S01]  /*9be0*/  LDC R25, c[0x0][0x638] ;  /* 0x00018e00ff197b82 */ /* 0x000ee20000000800 */
[----:B------:R-:W-:Y:S01]  /*9bf0*/  SHF.L.U32 R28, R7, R28, RZ ;  /* 0x0000001c071c7219 */ /* 0x000fe200000006ff */
[----:B------:R-:W-:-:S06]  /*9c00*/  IMAD.MOV.U32 R4, RZ, RZ, R14 ;  /* 0x000000ffff047224 */ /* 0x000fcc00078e000e */
[----:B------:R-:W0:Y:S01]  /*9c10*/  LDC R27, c[0x0][0x610] ;  /* 0x00018400ff1b7b82 */ /* 0x000e220000000800 */
[----:B----4-:R-:W-:Y:S05]  /*9c20*/  @!P0 BRA `(.L_x_286) ;  /* 0x0000000000288947 */ /* 0x010fea0003800000 */
[----:B------:R-:W4:Y:S02]  /*9c30*/  LDC R3, c[0x0][0x64c] ;  /* 0x00019300ff037b82 */ /* 0x000f240000000800 */
[----:B----4-:R-:W-:-:S05]  /*9c40*/  IADD3 R3, P0, R14, R3, RZ ;  /* 0x000000030e037210 */ /* 0x010fca0007f1e0ff */
        /* <DEDUP_REMOVED lines=8> */
.L_x_286:
[----:B------:R-:W-:Y:S01]  /*9cd0*/  ISETP.NE.AND P0, PT, R2, 0x1, PT ;  /* 0x000000010200780c */ /* 0x000fe20003f05270 */
[----:B------:R-:W-:Y:S01]  /*9ce0*/  IMAD.MOV R13, RZ, RZ, -R13 ;  /* 0x000000ffff0d7224 */ /* 0x000fe200078e0a0d */
[----:B-12---:R-:W-:Y:S01]  /*9cf0*/  SHF.R.U64 R0, R4, R21, R5 ;  /* 0x0000001504007219 */ /* 0x006fe20000001205 */
[----:B0-----:R-:W-:Y:S01]  /*9d00*/  VIADD R5, R20, 0xffffffff ;  /* 0xffffffff14057836 */ /* 0x001fe20000000000 */
[----:B------:R-:W-:-:S03]  /*9d10*/  LOP3.LUT R153, R10, R153, RZ, 0xc0, !PT ;  /* 0x000000990a997212 */ /* 0x000fc600078ec0ff */
[----:B------:R-:W-:Y:S01]  /*9d20*/  IMAD.MOV R3, RZ, RZ, -R0 ;  /* 0x000000ffff037224 */ /* 0x000fe200078e0a00 */
[----:B------:R-:W-:Y:S01]  /*9d30*/  LOP3.LUT R5, R12, R5, RZ, 0xc0, !PT ;  /* 0x000000050c057212 */ /* 0x000fe200078ec0ff */
[----:B------:R-:W-:Y:S02]  /*9d40*/  IMAD R153, R28, R0, R153 ;  /* 0x000000001c997224 */ /* 0x000fe400078e0299 */
[----:B---3--:R-:W-:Y:S02]  /*9d50*/  IMAD R0, R3, R25, R14 ;  /* 0x0000001903007224 */ /* 0x008fe400078e020e */
[----:B------:R-:W-:Y:S02]  /*9d60*/  @P0 IMAD R26, R15, R13, R24 ;  /* 0x0000000d0f1a0224 */ /* 0x000fe400078e0218 */
[----:B------:R-:W-:Y:S02]  /*9d70*/  IMAD R4, R0, R20, R5 ;  /* 0x0000001400047224 */ /* 0x000fe400078e0205 */
[----:B------:R-:W-:-:S02]  /*9d80*/  IMAD R153, R153, R27, R26 ;  /* 0x0000001b99997224 */ /* 0x000fc400078e021a */
[----:B------:R-:W-:-:S03]  /*9d90*/  IMAD.MOV.U32 R3, RZ, RZ, 0x1 ;  /* 0x00000001ff037424 */ /* 0x000fc600078e00ff */
[----:B------:R-:W-:Y:S02]  /*9da0*/  SEL R152, R4, R153, !P0 ;  /* 0x0000009904987207 */ /* 0x000fe40004000000 */
[----:B------:R-:W-:Y:S02]  /*9db0*/  PRMT R0, R3, 0x7610, R0 ;  /* 0x0000761003007816 */ /* 0x000fe40000000000 */
[----:B------:R-:W-:-:S07]  /*9dc0*/  SEL R153, R153, R4, !P0 ;  /* 0x0000000499997207 */ /* 0x000fce0004000000 */
.L_x_284:
[----:B------:R-:W-:-:S13]  /*9dd0*/  LOP3.LUT P0, RZ, R0, 0xff, RZ, 0xc0, !PT ;  /* 0x000000ff00ff7812 */ /* 0x000fda000780c0ff */
[----:B------:R-:W-:Y:S05]  /*9de0*/  @P0 BRA `(.L_x_287) ;  /* 0xffffff7000840947 */ /* 0x000fea000383ffff */
[----:B------:R-:W-:Y:S05]  /*9df0*/  EXIT ;  /* 0x000000000000794d */ /* 0x000fea0003800000 */
.L_x_4:
[----:B0-----:R-:W-:Y:S01]  /*9e00*/  ULDC.64 UR4, c[0x0][0x650] ;  /* 0x0001940000047ab9 */ /* 0x001fe20000000a00 */
        /* <DEDUP_REMOVED lines=25> */
.L_x_289:
[--C-:B------:R-:W-:Y:S01]  /*9fa0*/  SHF.R.U64 R12, R10, R14, R11.reuse ;  /* 0x0000000e0a0c7219 */ /* 0x100fe2000000120b */
[----:B------:R-:W0:Y:S01]  /*9fb0*/  LDC R22, c[0x0][0x618] ;  /* 0x00018600ff167b82 */ /* 0x000e220000000800 */
[----:B------:R-:W-:Y:S01]  /*9fc0*/  I2FP.F32.U32 R6, R4 ;  /* 0x0000000400067245 */ /* 0x000fe20000201000 */
[----:B------:R-:W-:Y:S01]  /*9fd0*/  ULDC UR4, c[0x0][0x150] ;  /* 0x0000540000047ab9 */ /* 0x000fe20000000800 */
[----:B------:R-:W-:Y:S02]  /*9fe0*/  SHF.R.U32.HI R5, RZ, R14, R11 ;  /* 0x0000000eff057219 */ /* 0x000fe4000001160b */
[----:B------:R-:W-:Y:S01]  /*9ff0*/  IADD3 R9, P0, RZ, -R12, RZ ;  /* 0x8000000cff097210 */ /* 0x000fe20007f1e0ff */
[----:B------:R-:W-:Y:S01]  /*a000*/  FMUL R11, R6, UR4 ;  /* 0x00000004060b7c20 */ /* 0x000fe20008400000 */
[----:B------:R-:W-:Y:S01]  /*a010*/  ULDC UR4, c[0x0][0x154] ;  /* 0x0000550000047ab9 */ /* 0x000fe20000000800 */
[----:B------:R-:W1:Y:S02]  /*a020*/  LDC.64 R24, c[0x0][0x640] ;  /* 0x00019000ff187b82 */ /* 0x000e640000000a00 */
[----:B------:R-:W-:-:S02]  /*a030*/  IMAD.X R5, RZ, RZ, ~R5, P0 ;  /* 0x000000ffff057224 */ /* 0x000fc400000e0e05 */
[----:B------:R-:W2:Y:S01]  /*a040*/  F2I.U32.TRUNC.NTZ R11, R11 ;  /* 0x0000000b000b7305 */ /* 0x000ea2000020f000 */
[----:B------:R-:W-:-:S03]  /*a050*/  IMAD.WIDE.U32 R6, R9, R20, R16 ;  /* 0x0000001409067225 */ /* 0x000fc600078e0010 */
[----:B------:R-:W3:Y:S01]  /*a060*/  LDC R13, c[0x0][0x144] ;  /* 0x00005100ff0d7b82 */ /* 0x000ee20000000800 */
[----:B------:R-:W-:-:S04]  /*a070*/  IMAD R8, R5, R20, RZ ;  /* 0x0000001405087224 */ /* 0x000fc800078e02ff */
[----:B------:R-:W-:Y:S02]  /*a080*/  IMAD R5, R9, R21, R8 ;  /* 0x0000001509057224 */ /* 0x000fe400078e0208 */
[----:B------:R-:W-:Y:S01]  /*a090*/  IMAD.MOV.U32 R8, RZ, RZ, -0x1 ;  /* 0xffffffffff087424 */ /* 0x000fe200078e00ff */
[----:B------:R-:W4:Y:S01]  /*a0a0*/  LDC R14, c[0x0][0x608] ;  /* 0x00018200ff0e7b82 */ /* 0x000f220000000800 */
[----:B------:R-:W-:Y:S01]  /*a0b0*/  IMAD.IADD R5, R7, 0x1, R5 ;  /* 0x0000000107057824 */ /* 0x000fe200078e0205 */
[----:B------:R-:W-:-:S04]  /*a0c0*/  I2FP.F32.U32 R7, R3 ;  /* 0x0000000300077245 */ /* 0x000fc80000201000 */
[-C--:B0-----:R-:W-:Y:S01]  /*a0d0*/  SHF.R.U64 R10, R6, R22.reuse, R5 ;  /* 0x00000016060a7219 */ /* 0x081fe20000001205 */
[----:B--2---:R-:W-:Y:S01]  /*a0e0*/  IMAD.MOV R6, RZ, RZ, -R11 ;  /* 0x000000ffff067224 */ /* 0x004fe200078e0a0b */
[----:B------:R-:W0:Y:S01]  /*a0f0*/  LDC R9, c[0x0][0x658] ;  /* 0x00019600ff097b82 */ /* 0x000e220000000800 */
[----:B-1----:R-:W-:Y:S01]  /*a100*/  ISETP.NE.U32.AND P0, PT, R24, RZ, PT ;  /* 0x000000ff1800720c */ /* 0x002fe20003f05070 */
[----:B------:R-:W-:Y:S01]  /*a110*/  FMUL R7, R7, UR4 ;  /* 0x0000000407077c20 */ /* 0x000fe20008400000 */
[----:B------:R-:W-:Y:S02]  /*a120*/  SHF.R.U32.HI R5, RZ, R22, R5 ;  /* 0x00000016ff057219 */ /* 0x000fe40000011605 */
[----:B------:R-:W-:-:S03]  /*a130*/  ISETP.NE.AND.EX P0, PT, R25, RZ, PT, P0 ;  /* 0x000000ff1900720c */ /* 0x000fc60003f05300 */
[----:B------:R-:W1:Y:S01]  /*a140*/  LDC R20, c[0x0][0x148] ;  /* 0x00005200ff147b82 */ /* 0x000e620000000800 */
[----:B---3--:R-:W-:Y:S02]  /*a150*/  IMAD R23, R13, R6, R4 ;  /* 0x000000060d177224 */ /* 0x008fe400078e0204 */
[----:B------:R-:W-:-:S05]  /*a160*/  IMAD.MOV.U32 R6, RZ, RZ, 0x1 ;  /* 0x00000001ff067424 */ /* 0x000fca00078e00ff */
[----:B------:R-:W2:Y:S01]  /*a170*/  LDC R21, c[0x0][0x600] ;  /* 0x00018000ff157b82 */ /* 0x000ea20000000800 */
[-CC-:B----4-:R-:W-:Y:S02]  /*a180*/  SHF.R.U64 R13, R10, R14.reuse, R5.reuse ;  /* 0x0000000e0a0d7219 */ /* 0x190fe40000001205 */
[----:B------:R-:W-:Y:S02]  /*a190*/  SHF.R.U32.HI R4, RZ, R14, R5 ;  /* 0x0000000eff047219 */ /* 0x000fe40000011605 */
[----:B------:R3:W4:Y:S03]  /*a1a0*/  F2I.U32.TRUNC.NTZ R14, R7 ;  /* 0x00000007000e7305 */ /* 0x000726000020f000 */
[----:B------:R-:W1:Y:S01]  /*a1b0*/  LDC R26, c[0x0][0x648] ;  /* 0x00019200ff1a7b82 */ /* 0x000e620000000800 */
[-C--:B0-----:R-:W-:Y:S02]  /*a1c0*/  SHF.R.U64 R15, R13, R9.reuse, R4 ;  /* 0x000000090d0f7219 */ /* 0x081fe40000001204 */
[----:B------:R-:W-:-:S02]  /*a1d0*/  SHF.L.U32 R8, R8, R9, RZ ;  /* 0x0000000908087219 */ /* 0x000fc400000006ff */
[-C--:B------:R-:W-:Y:S01]  /*a1e0*/  SHF.R.U32.HI R5, RZ, R9.reuse, R4 ;  /* 0x00000009ff057219 */ /* 0x080fe20000011604 */
[----:B------:R-:W-:Y:S01]  /*a1f0*/  IMAD.MOV.U32 R4, RZ, RZ, R15 ;  /* 0x000000ffff047224 */ /* 0x000fe200078e000f */
[----:B------:R-:W-:Y:S01]  /*a200*/  SHF.L.U32 R22, R6, R9, RZ ;  /* 0x0000000906167219 */ /* 0x000fe200000006ff */
[----:B------:R-:W0:Y:S01]  /*a210*/  LDC R27, c[0x0][0x638] ;  /* 0x00018e00ff1b7b82 */ /* 0x000e220000000800 */
[----:B------:R-:W-:-:S07]  /*a220*/  LOP3.LUT R28, RZ, R8, RZ, 0x33, !PT ;  /* 0x00000008ff1c7212 */ /* 0x000fce00078e33ff */
        /* <DEDUP_REMOVED lines=12> */
.L_x_290:
[----:B------:R-:W-:Y:S01]  /*a2f0*/  ISETP.NE.AND P0, PT, R2, 0x1, PT ;  /* 0x000000010200780c */ /* 0x000fe20003f05270 */
[----:B--2---:R-:W-:Y:S01]  /*a300*/  VIADD R7, R21, 0xffffffff ;  /* 0xffffffff15077836 */ /* 0x004fe20000000000 */
[----:B-1----:R-:W-:Y:S01]  /*a310*/  SHF.R.U64 R5, R4, R26, R5 ;  /* 0x0000001a04057219 */ /* 0x002fe20000001205 */
[----:B------:R-:W-:Y:S01]  /*a320*/  IMAD.MOV R14, RZ, RZ, -R14 ;  /* 0x000000ffff0e7224 */ /* 0x000fe200078e0a0e */
[----:B------:R-:W-:Y:S01]  /*a330*/  LOP3.LUT R4, R13, R28, RZ, 0xc0, !PT ;  /* 0x0000001c0d047212 */ /* 0x000fe200078ec0ff */
[----:B------:R-:W-:Y:S01]  /*a340*/  IMAD.MOV.U32 R8, RZ, RZ, R12 ;  /* 0x000000ffff087224 */ /* 0x000fe200078e000c */
[----:B------:R-:W-:Y:S01]  /*a350*/  LOP3.LUT R10, R10, R7, RZ, 0xc0, !PT ;  /* 0x000000070a0a7212 */ /* 0x000fe200078ec0ff */
[----:B------:R-:W-:Y:S02]  /*a360*/  IMAD.MOV R6, RZ, RZ, -R5 ;  /* 0x000000ffff067224 */ /* 0x000fe400078e0a05 */
[----:B------:R-:W-:-:S04]  /*a370*/  IMAD R4, R22, R5, R4 ;  /* 0x0000000516047224 */ /* 0x000fc800078e0204 */
[----:B------:R-:W-:Y:S02]  /*a380*/  @P0 IMAD R23, R20, R14, R3 ;  /* 0x0000000e14170224 */ /* 0x000fe400078e0203 */
[----:B0-----:R-:W-:Y:S02]  /*a390*/  IMAD R3, R6, R27, R15 ;  /* 0x0000001b06037224 */ /* 0x001fe400078e020f */
[----:B------:R-:W-:Y:S02]  /*a3a0*/  IMAD R7, R4, R29, R23 ;  /* 0x0000001d04077224 */ /* 0x000fe400078e0217 */
[----:B------:R-:W-:Y:S02]  /*a3b0*/  IMAD R4, R3, R21, R10 ;  /* 0x0000001503047224 */ /* 0x000fe400078e020a */
[----:B------:R-:W-:-:S03]  /*a3c0*/  IMAD.MOV.U32 R6, RZ, RZ, 0x1 ;  /* 0x00000001ff067424 */ /* 0x000fc600078e00ff */
[----:B------:R-:W-:Y:S02]  /*a3d0*/  SEL R9, R4, R7, !P0 ;  /* 0x0000000704097207 */ /* 0x000fe40004000000 */
[----:B------:R-:W-:-:S07]  /*a3e0*/  SEL R7, R7, R4, !P0 ;  /* 0x0000000407077207 */ /* 0x000fce0004000000 */
.L_x_288:
[----:B------:R-:W-:-:S08]  /*a3f0*/  NOP ;  /* 0x0000000000007918 */ /* 0x000fd00000000000 */
[----:B------:R-:W0:-:S00]  /*a400*/  USETMAXREG.DEALLOC.CTAPOOL 0x28 ;  /* 0x00000028000079c8 */ /* 0x000e0000080e0500 */
[----:B0-----:R-:W-:-:S13]  /*a410*/  ISETP.NE.AND P0, PT, R0, RZ, PT ;  /* 0x000000ff0000720c */ /* 0x001fda0003f05270 */
[----:B------:R-:W-:Y:S05]  /*a420*/  @P0 EXIT ;  /* 0x000000000000094d */ /* 0x000fea0003800000 */
[----:B------:R-:W-:Y:S01]  /*a430*/  LOP3.LUT P0, RZ, R6, 0xff, RZ, 0xc0, !PT ;  /* 0x000000ff06ff7812 */ /* 0x000fe2000780c0ff */
[----:B------:R-:W-:Y:S02]  /*a440*/  IMAD.MOV.U32 R0, RZ, RZ, 0x1 ;  /* 0x00000001ff007424 */ /* 0x000fe400078e00ff */
[----:B------:R-:W-:-:S10]  /*a450*/  IMAD.MOV.U32 R12, RZ, RZ, RZ ;  /* 0x000000ffff0c7224 */ /* 0x000fd400078e00ff */
[----:B------:R-:W-:Y:S05]  /*a460*/  @!P0 BRA `(.L_x_291) ;  /* 0x0000000c00988947 */ /* 0x000fea0003800000 */
[----:B------:R-:W0:Y:S01]  /*a470*/  LDC R0, c[0x0][0x28c] ;  /* 0x0000a300ff007b82 */ /* 0x000e220000000800 */
[----:B------:R-:W-:Y:S01]  /*a480*/  ULDC UR5, c[0x0][0x658] ;  /* 0x0001960000057ab9 */ /* 0x000fe20000000800 */
[----:B------:R-:W-:Y:S01]  /*a490*/  UMOV UR7, 0xffffffff ;  /* 0xffffffff00077882 */ /* 0x000fe20000000000 */
[----:B------:R-:W-:Y:S01]  /*a4a0*/  ULDC UR6, c[0x0][0xc] ;  /* 0x0000030000067ab9 */ /* 0x000fe20000000800 */
[----:B------:R-:W-:Y:S01]  /*a4b0*/  USHF.L.U32 UR9, UR7, UR5, URZ ;  /* 0x0000000507097299 */ /* 0x000fe2000800063f */
[C---:B------:R-:W-:Y:S01]  /*a4c0*/  LOP3.LUT P2, RZ, R18.reuse, 0x7f, RZ, 0xc0, !PT ;  /* 0x0000007f12ff7812 */ /* 0x040fe2000784c0ff */
[----:B------:R-:W-:Y:S01]  /*a4d0*/  UMOV UR8, 0x1 ;  /* 0x0000000100087882 */ /* 0x000fe20000000000 */
[----:B------:R-:W-:Y:S01]  /*a4e0*/  ULDC UR7, c[0x0][0x10] ;  /* 0x0000040000077ab9 */ /* 0x000fe20000000800 */
[----:B------:R-:W-:Y:S01]  /*a4f0*/  LOP3.LUT P0, RZ, R18, 0x1f, RZ, 0xc0, !PT ;  /* 0x0000001f12ff7812 */ /* 0x000fe2000780c0ff */
[----:B------:R-:W-:Y:S01]  /*a500*/  UIMAD.WIDE.U32 UR6, UR6, UR7, URZ ;  /* 0x00000007060672a5 */ /* 0x000fe2000f8e003f */
[----:B------:R-:W-:Y:S01]  /*a510*/  BSSY B0, `(.L_x_291) ;  /* 0x00000db000007945 */ /* 0x000fe20003800000 */
[----:B------:R-:W-:Y:S01]  /*a520*/  USHF.L.U32 UR5, UR8, UR5, URZ ;  /* 0x0000000508057299 */ /* 0x000fe2000800063f */
[----:B------:R-:W-:Y:S01]  /*a530*/  IMAD.MOV.U32 R13, RZ, RZ, 0x1 ;  /* 0x00000001ff0d7424 */ /* 0x000fe200078e00ff */
[----:B------:R-:W-:Y:S01]  /*a540*/  LOP3.LUT R11, R19, 0x2, RZ, 0xfc, !PT ;  /* 0x00000002130b7812 */ /* 0x000fe200078efcff */
[----:B------:R-:W-:Y:S01]  /*a550*/  ULDC UR8, c[0x0][0x14] ;  /* 0x0000050000087ab9 */ /* 0x000fe20000000800 */
[----:B------:R-:W-:Y:S01]  /*a560*/  PLOP3.LUT P0, PT, P0, P2, PT, 0x8a, 0x0 ;  /* 0x000000000000781c */ /* 0x000fe20000705172 */
[----:B------:R-:W-:Y:S01]  /*a570*/  UIMAD.WIDE.U32 UR26, UR6, UR8, URZ ;  /* 0x00000008061a72a5 */ /* 0x000fe2000f8e003f */
[----:B------:R-:W-:Y:S01]  /*a580*/  IMAD.MOV.U32 R12, RZ, RZ, RZ ;  /* 0x000000ffff0c7224 */ /* 0x000fe200078e00ff */
[----:B------:R-:W-:Y:S01]  /*a590*/  UIMAD UR18, UR7, UR8, URZ ;  /* 0x00000008071272a4 */ /* 0x000fe2000f8e023f */
[----:B------:R-:W-:Y:S01]  /*a5a0*/  ULDC UR4, c[0x0][0x600] ;  /* 0x0001800000047ab9 */ /* 0x000fe20000000800 */
[----:B------:R-:W-:-:S02]  /*a5b0*/  ULOP3.LUT UR21, URZ, UR9, URZ, 0x33, !UPT ;  /* 0x000000093f157292 */ /* 0x000fc4000f8e333f */
[----:B------:R-:W-:Y:S01]  /*a5c0*/  UIADD3 UR4, UR4, -0x1, URZ ;  /* 0xffffffff04047890 */ /* 0x000fe2000fffe03f */
[----:B0-----:R-:W-:Y:S01]  /*a5d0*/  VIADD R0, R0, 0x1f ;  /* 0x0000001f00007836 */ /* 0x001fe20000000000 */
[----:B------:R-:W-:Y:S01]  /*a5e0*/  UIADD3 UR18, UR27, UR18, URZ ;  /* 0x000000121b127290 */ /* 0x000fe2000fffe03f */
[----:B------:R-:W-:-:S03]  /*a5f0*/  ULDC.64 UR30, c[0x0][0x198] ;  /* 0x00006600001e7ab9 */ /* 0x000fc60000000a00 */
[----:B------:R-:W-:-:S04]  /*a600*/  SHF.R.S32.HI R3, RZ, 0x1f, R0 ;  /* 0x0000001fff037819 */ /* 0x000fc80000011400 */
[----:B------:R-:W-:Y:S01]  /*a610*/  LEA.HI R3, R3, R0, RZ, 0x5 ;  /* 0x0000000003037211 */ /* 0x000fe200078f28ff */
[----:B------:R-:W-:-:S03]  /*a620*/  IMAD.MOV.U32 R0, RZ, RZ, 0x1 ;  /* 0x00000001ff007424 */ /* 0x000fc600078e00ff */
[----:B------:R-:W-:-:S05]  /*a630*/  SHF.R.S32.HI R3, RZ, 0x5, R3 ;  /* 0x00000005ff037819 */ /* 0x000fca0000011403 */
[----:B------:R-:W-:-:S07]  /*a640*/  VIADD R10, R3, 0x1 ;  /* 0x00000001030a7836 */ /* 0x000fce0000000000 */
.L_x_303:
[----:B------:R-:W-:-:S03]  /*a650*/  UMOV UR6, 0xffffffff ;  /* 0xffffffff00067882 */ /* 0x000fc60000000000 */
[----:B------:R-:W-:Y:S05]  /*a660*/  BRA.DIV UR6, `(.L_x_292) ;  /* 0x0000001206b87947 */ /* 0x000fea000b800000 */
[----:B------:R-:W-:-:S13]  /*a670*/  ELECT P6, URZ, PT ;  /* 0x00000000003f782f */ /* 0x000fda00038c0000 */
.L_x_319:
[----:B------:R-:W-:Y:S04]  /*a680*/  BSSY B1, `(.L_x_293) ;  /* 0x0000052000017945 */ /* 0x000fe80003800000 */
[----:B------:R-:W-:Y:S05]  /*a690*/  @!P6 BRA `(.L_x_294) ;  /* 0x000000040040e947 */ /* 0x000fea0003800000 */
[----:B------:R-:W0:Y:S02]  /*a6a0*/  LDC R4, c[0x0][0x28c] ;  /* 0x0000a300ff047b82 */ /* 0x000e240000000800 */
[----:B0-----:R-:W-:-:S13]  /*a6b0*/  ISETP.GE.AND P1, PT, R4, 0x1, PT ;  /* 0x000000010400780c */ /* 0x001fda0003f26270 */
[----:B------:R-:W-:Y:S05]  /*a6c0*/  @!P1 BRA `(.L_x_294) ;  /* 0x0000000400349947 */ /* 0x000fea0003800000 */
[----:B------:R-:W-:Y:S02]  /*a6d0*/  IMAD.SHL.U32 R15, R7, 0x80, RZ ;  /* 0x00000080070f7824 */ /* 0x000fe400078e00ff */
[----:B------:R-:W-:Y:S02]  /*a6e0*/  IMAD.SHL.U32 R18, R9, 0x100, RZ ;  /* 0x0000010009127824 */ /* 0x000fe400078e00ff */
[----:B------:R-:W-:Y:S02]  /*a6f0*/  IMAD.MOV.U32 R20, RZ, RZ, RZ ;  /* 0x000000ffff147224 */ /* 0x000fe400078e00ff */
[----:B------:R-:W-:Y:S02]  /*a700*/  IMAD.MOV.U32 R4, RZ, RZ, R10 ;  /* 0x000000ffff047224 */ /* 0x000fe400078e000a */
[----:B------:R-:W-:Y:S02]  /*a710*/  IMAD.MOV.U32 R5, RZ, RZ, R0 ;  /* 0x000000ffff057224 */ /* 0x000fe400078e0000 */
[----:B------:R-:W-:-:S02]  /*a720*/  IMAD.MOV.U32 R6, RZ, RZ, R12 ;  /* 0x000000ffff067224 */ /* 0x000fc400078e000c */
[----:B------:R-:W-:Y:S02]  /*a730*/  VIADD R22, R15, 0x40 ;  /* 0x000000400f167836 */ /* 0x000fe40000000000 */
[C---:B------:R-:W-:Y:S02]  /*a740*/  VIADD R23, R18.reuse, 0x40 ;  /* 0x0000004012177836 */ /* 0x040fe40000000000 */
[C---:B------:R-:W-:Y:S02]  /*a750*/  VIADD R24, R18.reuse, 0x80 ;  /* 0x0000008012187836 */ /* 0x040fe40000000000 */
[----:B------:R-:W-:-:S07]  /*a760*/  VIADD R25, R18, 0xc0 ;  /* 0x000000c012197836 */ /* 0x000fce0000000000 */
.L_x_298:
[----:B------:R-:W0:Y:S01]  /*a770*/  S2R R14, SR_CgaCtaId ;  /* 0x00000000000e7919 */ /* 0x000e220000008800 */
[----:B------:R-:W-:Y:S01]  /*a780*/  MOV R7, 0x400 ;  /* 0x0000040000077802 */ /* 0x000fe20000000f00 */
[----:B------:R-:W1:Y:S03]  /*a790*/  @!P2 LDC R9, c[0x0][0x500] ;  /* 0x00014000ff09ab82 */ /* 0x000e660000000800 */
[----:B0-----:R-:W-:Y:S02]  /*a7a0*/  LEA R21, R14, R7, 0x18 ;  /* 0x000000070e157211 */ /* 0x001fe400078ec0ff */
[----:B------:R-:W-:-:S03]  /*a7b0*/  SHF.L.U32 R7, R5, 0x1f, RZ ;  /* 0x0000001f05077819 */ /* 0x000fc600000006ff */
[----:B------:R-:W-:-:S04]  /*a7c0*/  IMAD R14, R6, 0x8, R21 ;  /* 0x00000008060e7824 */ /* 0x000fc800078e0215 */
[----:B------:R-:W0:Y:S02]  /*a7d0*/  SYNCS.PHASECHK.TRANS64.TRYWAIT P1, [R14+URZ+0x48], R7 ;  /* 0x000048070e0075a7 */ /* 0x000e24000802017f */
[----:B01----:R-:W-:Y:S05]  /*a7e0*/  @!P1 BRA `(.L_x_295) ;  /* 0x0000001000789947 */ /* 0x003fea0003800000 */
.L_x_320:
[----:B0-----:R-:W-:Y:S01]  /*a7f0*/  PRMT R7, R11, 0x9910, RZ ;  /* 0x000099100b077816 */ /* 0x001fe200000000ff */
[----:B------:R0:W-:Y:S03]  /*a800*/  @!P2 SYNCS.ARRIVE.TRANS64 RZ, [R14+URZ], R9 ;  /* 0x000000090effa9a7 */ /* 0x0001e6000800003f */
[----:B------:R-:W-:-:S13]  /*a810*/  ISETP.NE.AND P1, PT, R7, 0x2, PT ;  /* 0x000000020700780c */ /* 0x000fda0003f25270 */
[----:B0-----:R-:W-:Y:S05]  /*a820*/  @P1 BRA `(.L_x_296) ;  /* 0x0000000000041947 */ /* 0x001fea0003800000 */
[----:B------:R-:W-:Y:S01]  /*a830*/  BPT.TRAP 0x1 ;  /* 0x000000040000795c */ /* 0x000fe20000300000 */
.L_x_296:
[----:B------:R-:W-:Y:S05]  /*a840*/  @P0 BRA `(.L_x_297) ;  /* 0x0000000000040947 */ /* 0x000fea0003800000 */
[----:B------:R-:W-:Y:S01]  /*a850*/  BPT.TRAP 0x1 ;  /* 0x000000040000795c */ /* 0x000fe20000300000 */
.L_x_297:
[----:B------:R-:W-:Y:S01]  /*a860*/  R2UR UR13, R21 ;  /* 0x00000000150d72ca */ /* 0x000fe200000e0000 */
[C---:B------:R-:W-:Y:S01]  /*a870*/  IMAD R21, R6.reuse, 0x2000, R21 ;  /* 0x0000200006157824 */ /* 0x040fe200078e0215 */
[----:B------:R-:W-:Y:S01]  /*a880*/  R2UR UR23, R6 ;  /* 0x00000000061772ca */ /* 0x000fe200000e0000 */
[----:B------:R-:W-:Y:S01]  /*a890*/  UIADD3 UR6, UP0, UR30, 0xf0, URZ ;  /* 0x000000f01e067890 */ /* 0x000fe2000ff1e03f */
[----:B------:R-:W-:Y:S01]  /*a8a0*/  R2UR UR9, R14 ;  /* 0x000000000e0972ca */ /* 0x000fe200000e0000 */
[----:B------:R-:W-:Y:S01]  /*a8b0*/  UIADD3 UR14, UP1, UR30, 0x1f0, URZ ;  /* 0x000001f01e0e7890 */ /* 0x000fe2000ff3e03f */
[----:B------:R-:W-:Y:S01]  /*a8c0*/  R2UR UR8, R21 ;  /* 0x00000000150872ca */ /* 0x000fe200000e0000 */
[----:B------:R-:W-:Y:S01]  /*a8d0*/  UIADD3.X UR7, URZ, UR31, URZ, UP0, !UPT ;  /* 0x0000001f3f077290 */ /* 0x000fe200087fe43f */
[----:B------:R-:W-:Y:S01]  /*a8e0*/  R2UR UR10, R15 ;  /* 0x000000000f0a72ca */ /* 0x000fe200000e0000 */
[----:B------:R-:W-:Y:S01]  /*a8f0*/  UMOV UR16, 0x0 ;  /* 0x0000000000107882 */ /* 0x000fe20000000000 */
[----:B------:R-:W-:Y:S01]  /*a900*/  R2UR UR11, R20 ;  /* 0x00000000140b72ca */ /* 0x000fe200000e0000 */
[----:B------:R-:W-:Y:S01]  /*a910*/  UMOV UR17, 0x10000000 ;  /* 0x1000000000117882 */ /* 0x000fe20000000000 */
[----:B------:R-:W-:Y:S01]  /*a920*/  R2UR UR12, R8 ;  /* 0x00000000080c72ca */ /* 0x000fe200000e0000 */
[----:B------:R-:W-:Y:S01]  /*a930*/  UIADD3 UR13, UR13, 0x12180, URZ ;  /* 0x000121800d0d7890 */ /* 0x000fe2000fffe03f */
[----:B------:R-:W-:Y:S01]  /*a940*/  R2UR UR22, R22 ;  /* 0x00000000161672ca */ /* 0x000fe200000e0000 */
[----:B------:R-:W-:Y:S01]  /*a950*/  UIADD3.X UR15, URZ, UR31, URZ, UP1, !UPT ;  /* 0x0000001f3f0f7290 */ /* 0x000fe20008ffe43f */
[----:B------:R-:W-:Y:S01]  /*a960*/  R2UR UR24, R18 ;  /* 0x00000000121872ca */ /* 0x000fe200000e0000 */
[----:B------:R-:W-:Y:S01]  /*a970*/  ULEA UR13, UR23, UR13, 0xe ;  /* 0x0000000d170d7291 */ /* 0x000fe2000f8e703f */
[----:B------:R-:W-:Y:S01]  /*a980*/  R2UR UR25, R23 ;  /* 0x00000000171972ca */ /* 0x000fe200000e0000 */
[----:B------:R-:W-:Y:S01]  /*a990*/  UIADD3 UR19, UR8, 0x180, URZ ;  /* 0x0000018008137890 */ /* 0x000fe2000fffe03f */
[----:B------:R-:W-:Y:S01]  /*a9a0*/  R2UR UR28, R24 ;  /* 0x00000000181c72ca */ /* 0x000fe200000e0000 */
[----:B------:R-:W-:Y:S01]  /*a9b0*/  UIADD3 UR20, UR8, 0x1180, URZ ;  /* 0x0000118008147890 */ /* 0x000fe2000fffe03f */
[----:B------:R-:W-:-:S02]  /*a9c0*/  VIADD R4, R4, 0xffffffff ;  /* 0xffffffff04047836 */ /* 0x000fc40000000000 */
[----:B------:R-:W-:Y:S02]  /*a9d0*/  VIADD R6, R6, 0x1 ;  /* 0x0000000106067836 */ /* 0x000fe40000000000 */
[----:B------:R-:W-:Y:S01]  /*a9e0*/  UMOV UR8, UR19 ;  /* 0x0000001300087c82 */ /* 0x000fe20008000000 */
[----:B------:R-:W-:Y:S01]  /*a9f0*/  UIADD3 UR19, UR13, 0x1000, URZ ;  /* 0x000010000d137890 */ /* 0x000fe2000fffe03f */
[----:B------:R0:W-:Y:S01]  /*aa00*/  UTMALDG.3D [UR8], [UR6], desc[UR16] ;  /* 0x00001008060075b4 */ /* 0x0001e20008011000 */
[----:B------:R-:W-:Y:S01]  /*aa10*/  ISETP.GT.AND P3, PT, R4, 0x1, PT ;  /* 0x000000010400780c */ /* 0x000fe20003f64270 */
[----:B------:R-:W-:Y:S01]  /*aa20*/  VIADD R20, R20, 0x20 ;  /* 0x0000002014147836 */ /* 0x000fe20000000000 */
[----:B------:R-:W-:-:S04]  /*aa30*/  ISETP.NE.AND P1, PT, R6, 0x9, PT ;  /* 0x000000090600780c */ /* 0x000fc80003f25270 */
[----:B------:R-:W-:Y:S02]  /*aa40*/  SEL R14, RZ, 0x1, P1 ;  /* 0x00000001ff0e7807 */ /* 0x000fe40000800000 */
[----:B------:R-:W-:Y:S02]  /*aa50*/  SEL R6, R6, RZ, P1 ;  /* 0x000000ff06067207 */ /* 0x000fe40000800000 */
[----:B------:R-:W-:Y:S01]  /*aa60*/  LOP3.LUT R5, R5, R14, RZ, 0x3c, !PT ;  /* 0x0000000e05057212 */ /* 0x000fe200078e3cff */
[----:B0-----:R-:W-:Y:S01]  /*aa70*/  UMOV UR10, UR22 ;  /* 0x00000016000a7c82 */ /* 0x001fe20008000000 */
[----:B------:R-:W-:Y:S01]  /*aa80*/  R2UR UR22, R25 ;  /* 0x00000000191672ca */ /* 0x000fe200000e0000 */
[----:B------:R-:W-:Y:S01]  /*aa90*/  UMOV UR8, UR20 ;  /* 0x0000001400087c82 */ /* 0x000fe20008000000 */
[----:B------:R-:W-:Y:S01]  /*aaa0*/  UIADD3 UR20, UR13, 0x2000, URZ ;  /* 0x000020000d147890 */ /* 0x000fe2000fffe03f */
[----:B------:R0:W-:Y:S02]  /*aab0*/  UTMALDG.3D [UR8], [UR6], desc[UR16] ;  /* 0x00001008060075b4 */ /* 0x0001e40008011000 */
[----:B0-----:R-:W-:Y:S01]  /*aac0*/  UMOV UR8, UR13 ;  /* 0x0000000d00087c82 */ /* 0x001fe20008000000 */
[----:B------:R-:W-:Y:S01]  /*aad0*/  UMOV UR10, UR24 ;  /* 0x00000018000a7c82 */ /* 0x000fe20008000000 */
[----:B------:R-:W-:Y:S01]  /*aae0*/  UIADD3 UR13, UR13, 0x3000, URZ ;  /* 0x000030000d0d7890 */ /* 0x000fe2000fffe03f */
[----:B------:R0:W-:Y:S02]  /*aaf0*/  UTMALDG.3D [UR8], [UR14], desc[UR16] ;  /* 0x000010080e0075b4 */ /* 0x0001e40008011000 */
[----:B0-----:R-:W-:Y:S01]  /*ab00*/  UMOV UR8, UR19 ;  /* 0x0000001300087c82 */ /* 0x001fe20008000000 */
[----:B------:R-:W-:-:S02]  /*ab10*/  UMOV UR10, UR25 ;  /* 0x00000019000a7c82 */ /* 0x000fc40008000000 */
[----:B------:R0:W-:Y:S02]  /*ab20*/  UTMALDG.3D [UR8], [UR14], desc[UR16] ;  /* 0x000010080e0075b4 */ /* 0x0001e40008011000 */
[----:B0-----:R-:W-:Y:S01]  /*ab30*/  UMOV UR8, UR20 ;  /* 0x0000001400087c82 */ /* 0x001fe20008000000 */
[----:B------:R-:W-:Y:S02]  /*ab40*/  UMOV UR10, UR28 ;  /* 0x0000001c000a7c82 */ /* 0x000fe40008000000 */
[----:B------:R0:W-:Y:S02]  /*ab50*/  UTMALDG.3D [UR8], [UR14], desc[UR16] ;  /* 0x000010080e0075b4 */ /* 0x0001e40008011000 */
[----:B0-----:R-:W-:Y:S01]  /*ab60*/  UMOV UR8, UR13 ;  /* 0x0000000d00087c82 */ /* 0x001fe20008000000 */
[----:B------:R-:W-:Y:S02]  /*ab70*/  UMOV UR10, UR22 ;  /* 0x00000016000a7c82 */ /* 0x000fe40008000000 */
[----:B------:R0:W-:Y:S02]  /*ab80*/  UTMALDG.3D [UR8], [UR14], desc[UR16] ;  /* 0x000010080e0075b4 */ /* 0x0001e40008011000 */
[----:B0-----:R-:W-:Y:S05]  /*ab90*/  @P3 BRA `(.L_x_298) ;  /* 0xfffffff800f43947 */ /* 0x001fea000383ffff */
.L_x_294:
[----:B------:R-:W-:Y:S05]  /*aba0*/  BSYNC B1 ;  /* 0x0000000000017941 */ /* 0x000fea0003800000 */
.L_x_293:
[----:B------:R-:W-:Y:S01]  /*abb0*/  LOP3.LUT P3, RZ, R13, 0xff, RZ, 0xc0, !PT ;  /* 0x000000ff0dff7812 */ /* 0x000fe2000786c0ff */
[----:B------:R-:W-:Y:S01]  /*abc0*/  IMAD.IADD R12, R3, 0x1, R12 ;  /* 0x00000001030c7824 */ /* 0x000fe200078e020c */
[----:B------:R-:W-:Y:S01]  /*abd0*/  IADD3 R16, P4, R16, UR26, RZ ;  /* 0x0000001a10107c10 */ /* 0x000fe2000ff9e0ff */
[----:B------:R-:W-:Y:S01]  /*abe0*/  ULDC.64 UR6, c[0x0][0x650] ;  /* 0x0001940000067ab9 */ /* 0x000fe20000000a00 */
[----:B------:R-:W-:Y:S01]  /*abf0*/  BSSY B1, `(.L_x_299) ;  /* 0x000006a000017945 */ /* 0x000fe20003800000 */
[----:B------:R-:W-:Y:S01]  /*ac00*/  IMAD.MOV.U32 R9, RZ, RZ, -0x1 ;  /* 0xffffffffff097424 */ /* 0x000fe200078e00ff */
[----:B------:R-:W-:Y:S01]  /*ac10*/  ISETP.GT.U32.AND P1, PT, R12, 0x8, PT ;  /* 0x000000080c00780c */ /* 0x000fe20003f24070 */
[----:B------:R-:W-:Y:S01]  /*ac20*/  IMAD.MOV.U32 R8, RZ, RZ, -0x1 ;  /* 0xffffffffff087424 */ /* 0x000fe200078e00ff */
[----:B------:R-:W-:Y:S02]  /*ac30*/  IADD3.X R17, R17, UR18, RZ, P4, !PT ;  /* 0x0000001211117c10 */ /* 0x000fe4000a7fe4ff */
[----:B------:R-:W-:-:S02]  /*ac40*/  ISETP.LT.U32.AND P1, PT, R3, 0x9, P1 ;  /* 0x000000090300780c */ /* 0x000fc40000f21070 */
[----:B------:R-:W-:Y:S01]  /*ac50*/  PRMT R13, RZ, 0x7610, R13 ;  /* 0x00007610ff0d7816 */ /* 0x000fe2000000000d */
[----:B------:R-:W0:Y:S01]  /*ac60*/  @P3 S2R R5, SR_CgaCtaId ;  /* 0x0000000000053919 */ /* 0x000e220000008800 */
[----:B------:R-:W-:-:S04]  /*ac70*/  @P3 MOV R4, 0x400 ;  /* 0x0000040000043802 */ /* 0x000fc80000000f00 */
[----:B0-----:R-:W-:Y:S01]  /*ac80*/  @P3 LEA R6, R5, R4, 0x18 ;  /* 0x0000000405063211 */ /* 0x001fe200078ec0ff */
[----:B------:R-:W-:-:S03]  /*ac90*/  IMAD.WIDE.U32 R4, R12, 0x38e38e39, RZ ;  /* 0x38e38e390c047825 */ /* 0x000fc600078e00ff */
[----:B------:R0:W-:Y:S01]  /*aca0*/  @P3 SYNCS.ARRIVE.TRANS64.A1T0 RZ, [R6+URZ+0xa8], RZ ;  /* 0x0000a8ff06ff39a7 */ /* 0x0001e2000810003f */
[----:B------:R-:W-:Y:S02]  /*acb0*/  ISETP.GE.U32.AND P3, PT, R3, 0x9, PT ;  /* 0x000000090300780c */ /* 0x000fe40003f66070 */
[----:B------:R-:W-:Y:S02]  /*acc0*/  SHF.R.U32.HI R7, RZ, 0x1, R5 ;  /* 0x00000001ff077819 */ /* 0x000fe40000011605 */
[----:B------:R-:W-:Y:S02]  /*acd0*/  SEL R5, RZ, 0x1, !P1 ;  /* 0x00000001ff057807 */ /* 0x000fe40004800000 */
[----:B------:R-:W-:Y:S01]  /*ace0*/  ISETP.GE.U32.AND P1, PT, R16, UR6, PT ;  /* 0x0000000610007c0c */ /* 0x000fe2000bf26070 */
[----:B------:R-:W-:Y:S01]  /*acf0*/  IMAD R12, R7, -0x9, R12 ;  /* 0xfffffff7070c7824 */ /* 0x000fe200078e020c */
[----:B------:R-:W-:Y:S02]  /*ad00*/  LOP3.LUT R0, R0, R5, RZ, 0x3c, !PT ;  /* 0x0000000500007212 */ /* 0x000fe400078e3cff */
[----:B------:R-:W-:-:S02]  /*ad10*/  ISETP.GE.U32.AND.EX P1, PT, R17, UR7, PT, P1 ;  /* 0x0000000711007c0c */ /* 0x000fc4000bf26110 */
[----:B------:R-:W-:Y:S02]  /*ad20*/  PRMT R4, RZ, 0x7610, R4 ;  /* 0x00007610ff047816 */ /* 0x000fe40000000004 */
[----:B------:R-:W-:Y:S01]  /*ad30*/  @P3 LOP3.LUT R0, R0, 0x1, R7, 0x78, !PT ;  /* 0x0000000100003812 */ /* 0x000fe200078e7807 */
[----:B------:R-:W-:-:S08]  /*ad40*/  IMAD.MOV.U32 R7, RZ, RZ, -0x1 ;  /* 0xffffffffff077424 */ /* 0x000fd000078e00ff */
[----:B0-----:R-:W-:Y:S05]  /*ad50*/  @P1 BRA `(.L_x_300) ;  /* 0x00000004004c1947 */ /* 0x001fea0003800000 */
[----:B------:R-:W-:Y:S01]  /*ad60*/  ULDC.64 UR6, c[0x0][0x628] ;  /* 0x00018a0000067ab9 */ /* 0x000fe20000000a00 */
[----:B------:R-:W0:Y:S01]  /*ad70*/  S2R R15, SR_CTAID.X ;  /* 0x00000000000f7919 */ /* 0x000e220000002500 */
[----:B------:R-:W-:Y:S01]  /*ad80*/  ISETP.NE.U32.AND P1, PT, RZ, UR6, PT ;  /* 0x00000006ff007c0c */ /* 0x000fe2000bf25070 */
[----:B------:R-:W-:Y:S01]  /*ad90*/  ULDC UR9, c[0x0][0x630] ;  /* 0x00018c0000097ab9 */ /* 0x000fe20000000800 */
[----:B------:R-:W-:Y:S01]  /*ada0*/  IMAD.MOV.U32 R4, RZ, RZ, R16 ;  /* 0x000000ffff047224 */ /* 0x000fe200078e0010 */
[----:B------:R-:W1:Y:S01]  /*adb0*/  S2R R14, SR_CTAID.Y ;  /* 0x00000000000e7919 */ /* 0x000e620000002600 */
[----:B------:R-:W-:Y:S01]  /*adc0*/  ISETP.NE.AND.EX P1, PT, RZ, UR7, PT, P1 ;  /* 0x00000007ff007c0c */ /* 0x000fe2000bf25310 */
[----:B------:R-:W-:-:S12]  /*add0*/  IMAD.MOV.U32 R5, RZ, RZ, R17 ;  /* 0x000000ffff057224 */ /* 0x000fd800078e0011 */
[----:B------:R-:W-:Y:S05]  /*ade0*/  @!P1 BRA `(.L_x_301) ;  /* 0x0000000000289947 */ /* 0x000fea0003800000 */
[----:B------:R-:W-:Y:S02]  /*adf0*/  ULDC UR8, c[0x0][0x634] ;  /* 0x00018d0000087ab9 */ /* 0x000fe40000000800 */
[----:B------:R-:W-:-:S05]  /*ae00*/  IADD3 R9, P1, R16, UR8, RZ ;  /* 0x0000000810097c10 */ /* 0x000fca000ff3e0ff */
[----:B------:R-:W-:-:S04]  /*ae10*/  IMAD.X R21, RZ, RZ, R17, P1 ;  /* 0x000000ffff157224 */ /* 0x000fc800008e0611 */
[----:B------:R-:W-:-:S04]  /*ae20*/  IMAD.WIDE.U32 R6, R21, UR6, RZ ;  /* 0x0000000615067c25 */ /* 0x000fc8000f8e00ff */
[----:B------:R-:W-:-:S04]  /*ae30*/  IMAD.WIDE.U32 R6, P1, R9, UR7, R6 ;  /* 0x0000000709067c25 */ /* 0x000fc8000f820006 */
[----:B------:R-:W-:-:S04]  /*ae40*/  IMAD.WIDE.U32 R8, R9, UR6, RZ ;  /* 0x0000000609087c25 */ /* 0x000fc8000f8e00ff */
[----:B------:R-:W-:Y:S01]  /*ae50*/  IMAD.X R5, RZ, RZ, RZ, P1 ;  /* 0x000000ffff057224 */ /* 0x000fe200008e06ff */
[----:B------:R-:W-:Y:S01]  /*ae60*/  IADD3 RZ, P1, R9, R6, RZ ;  /* 0x0000000609ff7210 */ /* 0x000fe20007f3e0ff */
[----:B------:R-:W-:-:S04]  /*ae70*/  IMAD.MOV.U32 R4, RZ, RZ, R7 ;  /* 0x000000ffff047224 */ /* 0x000fc800078e0007 */
[----:B------:R-:W-:-:S08]  /*ae80*/  IMAD.WIDE.U32.X R4, R21, UR7, R4, P1 ;  /* 0x0000000715047c25 */ /* 0x000fd000088e0404 */
.L_x_301:
[--C-:B------:R-:W-:Y:S01]  /*ae90*/  SHF.R.U64 R8, R4, UR9, R5.reuse ;  /* 0x0000000904087c19 */ /* 0x100fe20008001205 */
[----:B------:R-:W-:Y:S01]  /*aea0*/  ULDC.64 UR6, c[0x0][0x620] ;  /* 0x0001880000067ab9 */ /* 0x000fe20000000a00 */
[----:B------:R-:W-:Y:S01]  /*aeb0*/  SHF.R.U32.HI R4, RZ, UR9, R5 ;  /* 0x00000009ff047c19 */ /* 0x000fe20008011605 */
[----:B------:R-:W2:Y:S01]  /*aec0*/  LDC R24, c[0x0][0x144] ;  /* 0x00005100ff187b82 */ /* 0x000ea20000000800 */
[----:B------:R-:W-:Y:S01]  /*aed0*/  IADD3 R7, P1, RZ, -R8, RZ ;  /* 0x80000008ff077210 */ /* 0x000fe20007f3e0ff */
[----:B------:R-:W-:Y:S01]  /*aee0*/  ULDC.64 UR10, c[0x0][0x640] ;  /* 0x00019000000a7ab9 */ /* 0x000fe20000000a00 */
[----:B0-----:R-:W-:Y:S01]  /*aef0*/  I2FP.F32.U32 R9, R15 ;  /* 0x0000000f00097245 */ /* 0x001fe20000201000 */
[----:B------:R-:W-:Y:S02]  /*af00*/  ULDC UR8, c[0x0][0x608] ;  /* 0x0001820000087ab9 */ /* 0x000fe40000000800 */
[----:B------:R-:W-:Y:S01]  /*af10*/  IMAD.X R4, RZ, RZ, ~R4, P1 ;  /* 0x000000ffff047224 */ /* 0x000fe200008e0e04 */
[----:B------:R-:W-:Y:S01]  /*af20*/  ISETP.NE.U32.AND P1, PT, RZ, UR10, PT ;  /* 0x0000000aff007c0c */ /* 0x000fe2000bf25070 */
[----:B------:R-:W0:Y:S02]  /*af30*/  LDC R21, c[0x0][0x148] ;  /* 0x00005200ff157b82 */ /* 0x000e240000000800 */
[----:B------:R-:W-:Y:S01]  /*af40*/  IMAD R6, R4, UR6, RZ ;  /* 0x0000000604067c24 */ /* 0x000fe2000f8e02ff */
[----:B------:R-:W-:Y:S01]  /*af50*/  ISETP.NE.AND.EX P1, PT, RZ, UR11, PT, P1 ;  /* 0x0000000bff007c0c */ /* 0x000fe2000bf25310 */
[----:B------:R-:W-:Y:S01]  /*af60*/  IMAD.WIDE.U32 R4, R7, UR6, R16 ;  /* 0x0000000607047c25 */ /* 0x000fe2000f8e0010 */
[----:B------:R-:W-:-:S03]  /*af70*/  ULDC UR6, c[0x0][0x150] ;  /* 0x0000540000067ab9 */ /* 0x000fc60000000800 */
[----:B------:R-:W-:Y:S02]  /*af80*/  IMAD R7, R7, UR7, R6 ;  /* 0x0000000707077c24 */ /* 0x000fe4000f8e0206 */
[----:B------:R-:W-:Y:S01]  /*af90*/  FMUL R6, R9, UR6 ;  /* 0x0000000609067c20 */ /* 0x000fe20008400000 */
[----:B------:R-:W-:Y:S01]  /*afa0*/  ULDC UR6, c[0x0][0x618] ;  /* 0x0001860000067ab9 */ /* 0x000fe20000000800 */
[----:B------:R-:W-:Y:S01]  /*afb0*/  ULDC UR7, c[0x0][0x154] ;  /* 0x0000550000077ab9 */ /* 0x000fe20000000800 */
[----:B------:R-:W-:-:S03]  /*afc0*/  IMAD.IADD R5, R5, 0x1, R7 ;  /* 0x0000000105057824 */ /* 0x000fc600078e0207 */
[----:B------:R-:W3:Y:S02]  /*afd0*/  F2I.U32.TRUNC.NTZ R6, R6 ;  /* 0x0000000600067305 */ /* 0x000ee4000020f000 */
[----:B------:R-:W-:Y:S02]  /*afe0*/  SHF.R.U64 R9, R4, UR6, R5 ;  /* 0x0000000604097c19 */ /* 0x000fe40008001205 */
[----:B-1----:R-:W-:-:S05]  /*aff0*/  I2FP.F32.U32 R4, R14 ;  /* 0x0000000e00047245 */ /* 0x002fca0000201000 */
[----:B------:R-:W-:Y:S01]  /*b000*/  FMUL R22, R4, UR7 ;  /* 0x0000000704167c20 */ /* 0x000fe20008400000 */
[----:B------:R-:W-:Y:S01]  /*b010*/  SHF.R.U32.HI R4, RZ, UR6, R5 ;  /* 0x00000006ff047c19 */ /* 0x000fe20008011605 */
[----:B------:R-:W-:-:S03]  /*b020*/  ULDC UR6, c[0x0][0x658] ;  /* 0x0001960000067ab9 */ /* 0x000fc60000000800 */
[--C-:B------:R-:W-:Y:S01]  /*b030*/  SHF.R.U64 R20, R9, UR8, R4.reuse ;  /* 0x0000000809147c19 */ /* 0x100fe20008001204 */
[----:B------:R-:W1:Y:S01]  /*b040*/  F2I.U32.TRUNC.NTZ R22, R22 ;  /* 0x0000001600167305 */ /* 0x000e62000020f000 */
[----:B------:R-:W-:Y:S01]  /*b050*/  SHF.R.U32.HI R5, RZ, UR8, R4 ;  /* 0x00000008ff057c19 */ /* 0x000fe20008011604 */
[----:B---3--:R-:W-:-:S03]  /*b060*/  IMAD.MOV R6, RZ, RZ, -R6 ;  /* 0x000000ffff067224 */ /* 0x008fc600078e0a06 */
[----:B------:R-:W-:Y:S01]  /*b070*/  SHF.R.U64 R18, R20, UR6, R5 ;  /* 0x0000000614127c19 */ /* 0x000fe20008001205 */
[----:B--2---:R-:W-:Y:S01]  /*b080*/  IMAD R15, R24, R6, R15 ;  /* 0x00000006180f7224 */ /* 0x004fe200078e020f */
[----:B------:R-:W-:-:S03]  /*b090*/  SHF.R.U32.HI R23, RZ, UR6, R5 ;  /* 0x00000006ff177c19 */ /* 0x000fc60008011605 */
[----:B------:R-:W-:Y:S02]  /*b0a0*/  IMAD.MOV.U32 R4, RZ, RZ, R18 ;  /* 0x000000ffff047224 */ /* 0x000fe400078e0012 */
[----:B------:R-:W-:Y:S01]  /*b0b0*/  IMAD.MOV.U32 R5, RZ, RZ, R23 ;  /* 0x000000ffff057224 */ /* 0x000fe200078e0017 */
[----:B-1----:R-:W-:Y:S06]  /*b0c0*/  @!P1 BRA `(.L_x_302) ;  /* 0x0000000000289947 */ /* 0x002fec0003800000 */
[----:B------:R-:W-:Y:S02]  /*b0d0*/  ULDC UR6, c[0x0][0x64c] ;  /* 0x0001930000067ab9 */ /* 0x000fe40000000800 */
[----:B------:R-:W-:-:S05]  /*b0e0*/  IADD3 R5, P1, R18, UR6, RZ ;  /* 0x0000000612057c10 */ /* 0x000fca000ff3e0ff */
[----:B------:R-:W-:-:S04]  /*b0f0*/  IMAD.X R23, RZ, RZ, R23, P1 ;  /* 0x000000ffff177224 */ /* 0x000fc800008e0617 */
[----:B------:R-:W-:-:S04]  /*b100*/  IMAD.WIDE.U32 R6, R23, UR10, RZ ;  /* 0x0000000a17067c25 */ /* 0x000fc8000f8e00ff */
[----:B------:R-:W-:-:S04]  /*b110*/  IMAD.WIDE.U32 R6, P1, R5, UR11, R6 ;  /* 0x0000000b05067c25 */ /* 0x000fc8000f820006 */
[----:B------:R-:W-:-:S04]  /*b120*/  IMAD.WIDE.U32 R4, R5, UR10, RZ ;  /* 0x0000000a05047c25 */ /* 0x000fc8000f8e00ff */
[----:B------:R-:W-:Y:S01]  /*b130*/  IMAD.MOV.U32 R4, RZ, RZ, R7 ;  /* 0x000000ffff047224 */ /* 0x000fe200078e0007 */
[----:B------:R-:W-:Y:S01]  /*b140*/  IADD3 RZ, P3, R5, R6, RZ ;  /* 0x0000000605ff7210 */ /* 0x000fe20007f7e0ff */
[----:B------:R-:W-:-:S04]  /*b150*/  IMAD.X R5, RZ, RZ, RZ, P1 ;  /* 0x000000ffff057224 */ /* 0x000fc800008e06ff */
[----:B------:R-:W-:-:S08]  /*b160*/  IMAD.WIDE.U32.X R4, R23, UR11, R4, P3 ;  /* 0x0000000b17047c25 */ /* 0x000fd000098e0404 */
.L_x_302:
[----:B------:R-:W-:Y:S01]  /*b170*/  ISETP.NE.AND P1, PT, R2, 0x1, PT ;  /* 0x000000010200780c */ /* 0x000fe20003f25270 */
[----:B------:R-:W-:Y:S01]  /*b180*/  ULDC UR6, c[0x0][0x648] ;  /* 0x0001920000067ab9 */ /* 0x000fe20000000800 */
[----:B------:R-:W-:Y:S01]  /*b190*/  LOP3.LUT R20, R20, UR21, RZ, 0xc0, !PT ;  /* 0x0000001514147c12 */ /* 0x000fe2000f8ec0ff */
[----:B------:R-:W-:Y:S01]  /*b1a0*/  IMAD.MOV R22, RZ, RZ, -R22 ;  /* 0x000000ffff167224 */ /* 0x000fe200078e0a16 */
[----:B------:R-:W-:Y:S01]  /*b1b0*/  SHF.R.U64 R5, R4, UR6, R5 ;  /* 0x0000000604057c19 */ /* 0x000fe20008001205 */
[----:B------:R-:W-:Y:S01]  /*b1c0*/  ULDC UR6, c[0x0][0x638] ;  /* 0x00018e0000067ab9 */ /* 0x000fe20000000800 */
[----:B------:R-:W-:Y:S01]  /*b1d0*/  LOP3.LUT R9, R9, UR4, RZ, 0xc0, !PT ;  /* 0x0000000409097c12 */ /* 0x000fe2000f8ec0ff */
[----:B------:R-:W-:Y:S01]  /*b1e0*/  ULDC UR7, c[0x0][0x610] ;  /* 0x0001840000077ab9 */ /* 0x000fe20000000800 */
[----:B------:R-:W-:Y:S02]  /*b1f0*/  IMAD.MOV.U32 R4, RZ, RZ, 0x1 ;  /* 0x00000001ff047424 */ /* 0x000fe400078e00ff */
[----:B------:R-:W-:-:S02]  /*b200*/  IMAD.MOV R7, RZ, RZ, -R5 ;  /* 0x000000ffff077224 */ /* 0x000fc400078e0a05 */
[----:B------:R-:W-:Y:S02]  /*b210*/  IMAD R20, R5, UR5, R20 ;  /* 0x0000000505147c24 */ /* 0x000fe4000f8e0214 */
[----:B0-----:R-:W-:Y:S02]  /*b220*/  @P1 IMAD R15, R21, R22, R14 ;  /* 0x00000016150f1224 */ /* 0x001fe400078e020e */
[----:B------:R-:W-:Y:S01]  /*b230*/  IMAD R18, R7, UR6, R18 ;  /* 0x0000000607127c24 */ /* 0x000fe2000f8e0212 */
[----:B------:R-:W-:Y:S01]  /*b240*/  ULDC UR6, c[0x0][0x600] ;  /* 0x0001800000067ab9 */ /* 0x000fe20000000800 */
[----:B------:R-:W-:Y:S02]  /*b250*/  IMAD R15, R20, UR7, R15 ;  /* 0x00000007140f7c24 */ /* 0x000fe4000f8e020f */
[----:B------:R-:W-:-:S05]  /*b260*/  IMAD R18, R18, UR6, R9 ;  /* 0x0000000612127c24 */ /* 0x000fca000f8e0209 */
[----:B------:R-:W-:Y:S02]  /*b270*/  SEL R9, R18, R15, !P1 ;  /* 0x0000000f12097207 */ /* 0x000fe40004800000 */
[----:B------:R-:W-:-:S07]  /*b280*/  SEL R7, R15, R18, !P1 ;  /* 0x000000120f077207 */ /* 0x000fce0004800000 */
.L_x_300:
[----:B------:R-:W-:Y:S05]  /*b290*/  BSYNC B1 ;  /* 0x0000000000017941 */ /* 0x000fea0003800000 */
.L_x_299:
[----:B------:R-:W-:-:S13]  /*b2a0*/  LOP3.LUT P1, RZ, R4, 0xff, RZ, 0xc0, !PT ;  /* 0x000000ff04ff7812 */ /* 0x000fda000782c0ff */
[----:B------:R-:W-:Y:S05]  /*b2b0*/  @P1 BRA `(.L_x_303) ;  /* 0xfffffff000e41947 */ /* 0x000fea000383ffff */
[----:B------:R-:W-:Y:S05]  /*b2c0*/  BSYNC B0 ;  /* 0x0000000000007941 */ /* 0x000fea0003800000 */
.L_x_291:
[----:B------:R-:W-:-:S03]  /*b2d0*/  UMOV UR6, 0xffffffff ;  /* 0xffffffff00067882 */ /* 0x000fc60000000000 */
[----:B------:R-:W-:Y:S05]  /*b2e0*/  BRA.DIV UR6, `(.L_x_304) ;  /* 0x0000000606cc7947 */ /* 0x000fea000b800000 */
[----:B------:R-:W-:-:S13]  /*b2f0*/  ELECT P6, URZ, PT ;  /* 0x00000000003f782f */ /* 0x000fda00038c0000 */
.L_x_323:
[----:B------:R-:W-:Y:S04]  /*b300*/  BSSY B0, `(.L_x_305) ;  /* 0x0000058000007945 */ /* 0x000fe80003800000 */
[----:B------:R-:W-:Y:S05]  /*b310*/  @!P6 BRA `(.L_x_306) ;  /* 0x000000040058e947 */ /* 0x000fea0003800000 */
[----:B------:R-:W-:-:S04]  /*b320*/  LOP3.LUT R19, R19, 0x2, RZ, 0xfc, !PT ;  /* 0x0000000213137812 */ /* 0x000fc800078efcff */
[----:B------:R-:W-:-:S13]  /*b330*/  ISETP.NE.AND P0, PT, R19, 0x3, PT ;  /* 0x000000031300780c */ /* 0x000fda0003f05270 */
[----:B------:R-:W-:Y:S05]  /*b340*/  @!P0 BRA `(.L_x_307) ;  /* 0x0000000000048947 */ /* 0x000fea0003800000 */
[----:B------:R-:W-:Y:S01]  /*b350*/  BPT.TRAP 0x1 ;  /* 0x000000040000795c */ /* 0x000fe20000300000 */
.L_x_307:
[----:B------:R-:W0:Y:S01]  /*b360*/  S2R R3, SR_CgaCtaId ;  /* 0x0000000000037919 */ /* 0x000e220000008800 */
[----:B------:R-:W-:-:S04]  /*b370*/  MOV R2, 0x400 ;  /* 0x0000040000027802 */ /* 0x000fc80000000f00 */
[----:B0-----:R-:W-:Y:S02]  /*b380*/  LEA R3, R3, R2, 0x18 ;  /* 0x0000000203037211 */ /* 0x001fe400078ec0ff */
[----:B------:R-:W-:-:S03]  /*b390*/  SHF.L.U32 R2, R0, 0x1f, RZ ;  /* 0x0000001f00027819 */ /* 0x000fc600000006ff */
[----:B------:R-:W-:-:S04]  /*b3a0*/  VIADD R3, R3, 0x48 ;  /* 0x0000004803037836 */ /* 0x000fc80000000000 */
[C---:B------:R-:W-:Y:S02]  /*b3b0*/  IMAD R7, R12.reuse, 0x8, R3 ;  /* 0x000000080c077824 */ /* 0x040fe400078e0203 */
[----:B------:R-:W-:Y:S02]  /*b3c0*/  VIADD R12, R12, 0x1 ;  /* 0x000000010c0c7836 */ /* 0x000fe40000000000 */
[----:B------:R-:W0:Y:S03]  /*b3d0*/  SYNCS.PHASECHK.TRANS64.TRYWAIT P0, [R7+URZ], R2 ;  /* 0x00000002070075a7 */ /* 0x000e26000800017f */
[----:B------:R-:W-:-:S04]  /*b3e0*/  ISETP.NE.AND P1, PT, R12, 0x9, PT ;  /* 0x000000090c00780c */ /* 0x000fc80003f25270 */
[----:B------:R-:W-:Y:S02]  /*b3f0*/  SEL R5, RZ, 0x1, P1 ;  /* 0x00000001ff057807 */ /* 0x000fe40000800000 */
[----:B------:R-:W-:Y:S02]  /*b400*/  SEL R12, R12, RZ, P1 ;  /* 0x000000ff0c0c7207 */ /* 0x000fe40000800000 */
[----:B------:R-:W-:-:S03]  /*b410*/  LOP3.LUT R5, R0, R5, RZ, 0x3c, !PT ;  /* 0x0000000500057212 */ /* 0x000fc600078e3cff */
[----:B------:R-:W-:Y:S01]  /*b420*/  IMAD R9, R12, 0x8, R3 ;  /* 0x000000080c097824 */ /* 0x000fe200078e0203 */
[----:B------:R-:W-:Y:S01]  /*b430*/  SHF.L.U32 R4, R5, 0x1f, RZ ;  /* 0x0000001f05047819 */ /* 0x000fe200000006ff */
[----:B0-----:R-:W-:Y:S06]  /*b440*/  @!P0 BRA `(.L_x_308) ;  /* 0x0000000400948947 */ /* 0x001fec0003800000 */
.L_x_324:
[----:B------:R-:W1:Y:S01]  /*b450*/  SYNCS.PHASECHK.TRANS64.TRYWAIT P0, [R9+URZ], R4 ;  /* 0x00000004090075a7 */ /* 0x000e62000800017f */
[----:B------:R-:W-:-:S05]  /*b460*/  VIADD R0, R12, 0x1 ;  /* 0x000000010c007836 */ /* 0x000fca0000000000 */
[----:B------:R-:W-:-:S04]  /*b470*/  ISETP.NE.AND P1, PT, R0, 0x9, PT ;  /* 0x000000090000780c */ /* 0x000fc80003f25270 */
[----:B0-----:R-:W-:Y:S02]  /*b480*/  SEL R2, RZ, 0x1, P1 ;  /* 0x00000001ff027807 */ /* 0x001fe40000800000 */
[----:B------:R-:W-:Y:S02]  /*b490*/  SEL R0, R0, RZ, P1 ;  /* 0x000000ff00007207 */ /* 0x000fe40000800000 */
[----:B------:R-:W-:-:S03]  /*b4a0*/  LOP3.LUT R7, R5, R2, RZ, 0x3c, !PT ;  /* 0x0000000205077212 */ /* 0x000fc600078e3cff */
[----:B------:R-:W-:Y:S01]  /*b4b0*/  IMAD R6, R0, 0x8, R3 ;  /* 0x0000000800067824 */ /* 0x000fe200078e0203 */
[----:B------:R-:W-:Y:S01]  /*b4c0*/  SHF.L.U32 R5, R7, 0x1f, RZ ;  /* 0x0000001f07057819 */ /* 0x000fe200000006ff */
[----:B-1----:R-:W-:Y:S06]  /*b4d0*/  @!P0 BRA `(.L_x_309) ;  /* 0x0000000400848947 */ /* 0x002fec0003800000 */
.L_x_325:
[----:B------:R-:W1:Y:S01]  /*b4e0*/  SYNCS.PHASECHK.TRANS64.TRYWAIT P0, [R6+URZ], R5 ;  /* 0x00000005060075a7 */ /* 0x000e62000800017f */
[----:B------:R-:W-:-:S05]  /*b4f0*/  VIADD R0, R0, 0x1 ;  /* 0x0000000100007836 */ /* 0x000fca0000000000 */
[----:B------:R-:W-:-:S04]  /*b500*/  ISETP.NE.AND P1, PT, R0, 0x9, PT ;  /* 0x000000090000780c */ /* 0x000fc80003f25270 */
[----:B------:R-:W-:Y:S02]  /*b510*/  SEL R2, RZ, 0x1, P1 ;  /* 0x00000001ff027807 */ /* 0x000fe40000800000 */
[----:B------:R-:W-:Y:S02]  /*b520*/  SEL R0, R0, RZ, P1 ;  /* 0x000000ff00007207 */ /* 0x000fe40000800000 */
[----:B------:R-:W-:-:S03]  /*b530*/  LOP3.LUT R7, R7, R2, RZ, 0x3c, !PT ;  /* 0x0000000207077212 */ /* 0x000fc600078e3cff */
[----:B0-----:R-:W-:Y:S01]  /*b540*/  IMAD R9, R0, 0x8, R3 ;  /* 0x0000000800097824 */ /* 0x001fe200078e0203 */
[----:B------:R-:W-:Y:S01]  /*b550*/  SHF.L.U32 R4, R7, 0x1f, RZ ;  /* 0x0000001f07047819 */ /* 0x000fe200000006ff */
[----:B-1----:R-:W-:Y:S06]  /*b560*/  @!P0 BRA `(.L_x_310) ;  /* 0x0000000400748947 */ /* 0x002fec0003800000 */
.L_x_326:
        /* <DEDUP_REMOVED lines=9> */
.L_x_327:
        /* <DEDUP_REMOVED lines=9> */
.L_x_328:
        /* <DEDUP_REMOVED lines=9> */
.L_x_329:
        /* <DEDUP_REMOVED lines=9> */
.L_x_330:
[----:B------:R-:W1:Y:S01]  /*b7b0*/  SYNCS.PHASECHK.TRANS64.TRYWAIT P0, [R9+URZ], R4 ;  /* 0x00000004090075a7 */ /* 0x000e62000800017f */
[----:B------:R-:W-:-:S05]  /*b7c0*/  VIADD R0, R0, 0x1 ;  /* 0x0000000100007836 */ /* 0x000fca0000000000 */
[----:B------:R-:W-:-:S04]  /*b7d0*/  ISETP.NE.AND P1, PT, R0, 0x9, PT ;  /* 0x000000090000780c */ /* 0x000fc80003f25270 */
[----:B------:R-:W-:Y:S02]  /*b7e0*/  SEL R2, RZ, 0x1, P1 ;  /* 0x00000001ff027807 */ /* 0x000fe40000800000 */
[----:B------:R-:W-:Y:S02]  /*b7f0*/  SEL R0, R0, RZ, P1 ;  /* 0x000000ff00007207 */ /* 0x000fe40000800000 */
[----:B------:R-:W-:Y:S01]  /*b800*/  LOP3.LUT R2, R7, R2, RZ, 0x3c, !PT ;  /* 0x0000000207027212 */ /* 0x000fe200078e3cff */
[----:B-1----:R-:W-:Y:S06]  /*b810*/  @!P0 BRA `(.L_x_315) ;  /* 0x00000004002c8947 */ /* 0x002fec0003800000 */
.L_x_331:
[----:B------:R-:W-:Y:S01]  /*b820*/  IMAD R3, R0, 0x8, R3 ;  /* 0x0000000800037824 */ /* 0x000fe200078e0203 */
[----:B------:R-:W-:-:S07]  /*b830*/  SHF.L.U32 R0, R2, 0x1f, RZ ;  /* 0x0000001f02007819 */ /* 0x000fce00000006ff */
.L_x_316:
[----:B--2---:R2:W3:Y:S02]  /*b840*/  SYNCS.PHASECHK.TRANS64.TRYWAIT P0, [R3+URZ], R0 ;  /* 0x00000000030075a7 */ /* 0x0044e4000800017f */
[----:B---3--:R-:W-:Y:S05]  /*b850*/  @!P0 NANOSLEEP.SYNCS 0x989680 ;  /* 0x009896800000895d */ /* 0x008fea0003900000 */
[----:B------:R-:W3:Y:S02]  /*b860*/  @!P0 SYNCS.PHASECHK.TRANS64 P0, [R3+URZ], R0 ;  /* 0x00000000030085a7 */ /* 0x000ee4000800007f */
[----:B---3--:R-:W-:Y:S05]  /*b870*/  @!P0 BRA `(.L_x_316) ;  /* 0xfffffffc00f08947 */ /* 0x008fea000383ffff */
.L_x_306:
[----:B------:R-:W-:Y:S05]  /*b880*/  BSYNC B0 ;  /* 0x0000000000007941 */ /* 0x000fea0003800000 */
.L_x_305:
[----:B------:R-:W-:Y:S05]  /*b890*/  EXIT ;  /* 0x000000000000794d */ /* 0x000fea0003800000 */
.L_x_18:
[----:B---3--:R3:W4:Y:S02]  /*b8a0*/  SYNCS.PHASECHK.TRANS64.TRYWAIT P1, [R3+URZ], R0 ;  /* 0x00000000030075a7 */ /* 0x008724000802017f */
[----:B----4-:R-:W-:Y:S05]  /*b8b0*/  @!P1 NANOSLEEP.SYNCS 0x989680 ;  /* 0x009896800000995d */ /* 0x010fea0003900000 */
[----:B------:R-:W4:Y:S02]  /*b8c0*/  @!P1 SYNCS.PHASECHK.TRANS64 P1, [R3+URZ], R0 ;  /* 0x00000000030095a7 */ /* 0x000f24000802007f */
[----:B----4-:R-:W-:Y:S05]  /*b8d0*/  @!P1 BRA `(.L_x_18) ;  /* 0xfffffffc00f09947 */ /* 0x010fea000383ffff */
[----:B------:R-:W-:Y:S05]  /*b8e0*/  BRA `(.L_x_17) ;  /* 0xffffff58007c7947 */ /* 0x000fea000383ffff */
.L_x_23:
[----:B-1----:R-:W-:-:S04]  /*b8f0*/  IMAD.U32 R4, RZ, RZ, UR4 ;  /* 0x00000004ff047e24 */ /* 0x002fc8000f8e00ff */
[----:B------:R1:W2:Y:S03]  /*b900*/  SYNCS.PHASECHK.TRANS64.TRYWAIT P1, [R4+URZ], R3 ;  /* 0x00000003040075a7 */ /* 0x0002a6000802017f */
[----:B--2---:R-:W-:Y:S05]  /*b910*/  @!P1 NANOSLEEP.SYNCS 0x989680 ;  /* 0x009896800000995d */ /* 0x004fea0003900000 */
[----:B------:R-:W2:Y:S02]  /*b920*/  @!P1 SYNCS.PHASECHK.TRANS64 P1, [R4+URZ], R3 ;  /* 0x00000003040095a7 */ /* 0x000ea4000802007f */
[----:B--2---:R-:W-:Y:S05]  /*b930*/  @!P1 BRA `(.L_x_23) ;  /* 0xfffffffc00ec9947 */ /* 0x004fea000383ffff */
[----:B------:R-:W-:Y:S05]  /*b940*/  BRA `(.L_x_22) ;  /* 0xffffff5c001c7947 */ /* 0x000fea000383ffff */
.L_x_292:
[----:B------:R-:W-:Y:S01]  /*b950*/  BSSY B1, `(.L_x_317) ;  /* 0x0000006000017945 */ /* 0x000fe20003800000 */
[----:B------:R-:W-:-:S07]  /*b960*/  IMAD.MOV.U32 R15, RZ, RZ, -0x1 ;  /* 0xffffffffff0f7424 */ /* 0x000fce00078e00ff */
[----:B------:R-:W-:Y:S05]  /*b970*/  WARPSYNC.COLLECTIVE R15, `(.L_x_318) ;  /* 0x000000000f0c7348 */ /* 0x000fea0003c00000 */
[----:B------:R-:W-:Y:S02]  /*b980*/  ELECT P6, UR62, PT ;  /* 0x00000000003e782f */ /* 0x000fe400038c0000 */
[----:B------:R-:W-:Y:S01]  /*b990*/  MOV R14, UR62 ;  /* 0x0000003e000e7c02 */ /* 0x000fe20008000f00 */
[----:B------:R-:W-:Y:S10]  /*b9a0*/  ENDCOLLECTIVE ;  /* 0x000000000000791b */ /* 0x000ff40003800000 */
.L_x_318:
[----:B------:R-:W-:Y:S05]  /*b9b0*/  BSYNC B1 ;  /* 0x0000000000017941 */ /* 0x000fea0003800000 */
.L_x_317:
[----:B------:R-:W-:Y:S05]  /*b9c0*/  BRA `(.L_x_319) ;  /* 0xffffffec002c7947 */ /* 0x000fea000383ffff */
.L_x_295:
[----:B0-----:R0:W1:Y:S02]  /*b9d0*/  SYNCS.PHASECHK.TRANS64.TRYWAIT P1, [R14+URZ+0x48], R7 ;  /* 0x000048070e0075a7 */ /* 0x001064000802017f */
[----:B-1----:R-:W-:Y:S05]  /*b9e0*/  @!P1 NANOSLEEP.SYNCS 0x989680 ;  /* 0x009896800000995d */ /* 0x002fea0003900000 */
[----:B------:R-:W1:Y:S02]  /*b9f0*/  @!P1 SYNCS.PHASECHK.TRANS64 P1, [R14+URZ+0x48], R7 ;  /* 0x000048070e0095a7 */ /* 0x000e64000802007f */
[----:B-1----:R-:W-:Y:S05]  /*ba00*/  @!P1 BRA `(.L_x_295) ;  /* 0xfffffffc00f09947 */ /* 0x002fea000383ffff */
[----:B------:R-:W-:Y:S05]  /*ba10*/  BRA `(.L_x_320) ;  /* 0xffffffec00747947 */ /* 0x000fea000383ffff */
.L_x_304:
[----:B------:R-:W-:Y:S01]  /*ba20*/  BSSY B0, `(.L_x_321) ;  /* 0x0000006000007945 */ /* 0x000fe20003800000 */
[----:B------:R-:W-:-:S07]  /*ba30*/  IMAD.MOV.U32 R15, RZ, RZ, -0x1 ;  /* 0xffffffffff0f7424 */ /* 0x000fce00078e00ff */
[----:B------:R-:W-:Y:S05]  /*ba40*/  WARPSYNC.COLLECTIVE R15, `(.L_x_322) ;  /* 0x000000000f0c7348 */ /* 0x000fea0003c00000 */
[----:B------:R-:W-:Y:S02]  /*ba50*/  ELECT P6, UR62, PT ;  /* 0x00000000003e782f */ /* 0x000fe400038c0000 */
[----:B------:R-:W-:Y:S01]  /*ba60*/  MOV R14, UR62 ;  /* 0x0000003e000e7c02 */ /* 0x000fe20008000f00 */
[----:B------:R-:W-:Y:S10]  /*ba70*/  ENDCOLLECTIVE ;  /* 0x000000000000791b */ /* 0x000ff40003800000 */
.L_x_322:
[----:B------:R-:W-:Y:S05]  /*ba80*/  BSYNC B0 ;  /* 0x0000000000007941 */ /* 0x000fea0003800000 */
.L_x_321:
[----:B------:R-:W-:Y:S05]  /*ba90*/  BRA `(.L_x_323) ;  /* 0xfffffff800187947 */ /* 0x000fea000383ffff */
.L_x_308:
[----:B0-----:R0:W1:Y:S02]  /*baa0*/  SYNCS.PHASECHK.TRANS64.TRYWAIT P0, [R7+URZ], R2 ;  /* 0x00000002070075a7 */ /* 0x001064000800017f */
[----:B-1----:R-:W-:Y:S05]  /*bab0*/  @!P0 NANOSLEEP.SYNCS 0x989680 ;  /* 0x009896800000895d */ /* 0x002fea0003900000 */
[----:B------:R-:W1:Y:S02]  /*bac0*/  @!P0 SYNCS.PHASECHK.TRANS64 P0, [R7+URZ], R2 ;  /* 0x00000002070085a7 */ /* 0x000e64000800007f */
[----:B-1----:R-:W-:Y:S05]  /*bad0*/  @!P0 BRA `(.L_x_308) ;  /* 0xfffffffc00f08947 */ /* 0x002fea000383ffff */
[----:B------:R-:W-:Y:S05]  /*bae0*/  BRA `(.L_x_324) ;  /* 0xfffffff800587947 */ /* 0x000fea000383ffff */
.L_x_309:
[----:B0-----:R0:W1:Y:S02]  /*baf0*/  SYNCS.PHASECHK.TRANS64.TRYWAIT P0, [R9+URZ], R4 ;  /* 0x00000004090075a7 */ /* 0x001064000800017f */
[----:B-1----:R-:W-:Y:S05]  /*bb00*/  @!P0 NANOSLEEP.SYNCS 0x989680 ;  /* 0x009896800000895d */ /* 0x002fea0003900000 */
[----:B------:R-:W1:Y:S02]  /*bb10*/  @!P0 SYNCS.PHASECHK.TRANS64 P0, [R9+URZ], R4 ;  /* 0x00000004090085a7 */ /* 0x000e64000800007f */
[----:B-1----:R-:W-:Y:S05]  /*bb20*/  @!P0 BRA `(.L_x_309) ;  /* 0xfffffffc00f08947 */ /* 0x002fea000383ffff */
[----:B------:R-:W-:Y:S05]  /*bb30*/  BRA `(.L_x_325) ;  /* 0xfffffff800687947 */ /* 0x000fea000383ffff */
.L_x_310:
[----:B0-----:R0:W1:Y:S02]  /*bb40*/  SYNCS.PHASECHK.TRANS64.TRYWAIT P0, [R6+URZ], R5 ;  /* 0x00000005060075a7 */ /* 0x001064000800017f */
[----:B-1----:R-:W-:Y:S05]  /*bb50*/  @!P0 NANOSLEEP.SYNCS 0x989680 ;  /* 0x009896800000895d */ /* 0x002fea0003900000 */
[----:B------:R-:W1:Y:S02]  /*bb60*/  @!P0 SYNCS.PHASECHK.TRANS64 P0, [R6+URZ], R5 ;  /* 0x00000005060085a7 */ /* 0x000e64000800007f */
[----:B-1----:R-:W-:Y:S05]  /*bb70*/  @!P0 BRA `(.L_x_310) ;  /* 0xfffffffc00f08947 */ /* 0x002fea000383ffff */
[----:B------:R-:W-:Y:S05]  /*bb80*/  BRA `(.L_x_326) ;  /* 0xfffffff800787947 */ /* 0x000fea000383ffff */
.L_x_311:
[----:B0-----:R0:W1:Y:S02]  /*bb90*/  SYNCS.PHASECHK.TRANS64.TRYWAIT P0, [R9+URZ], R4 ;  /* 0x00000004090075a7 */ /* 0x001064000800017f */
[----:B-1----:R-:W-:Y:S05]  /*bba0*/  @!P0 NANOSLEEP.SYNCS 0x989680 ;  /* 0x009896800000895d */ /* 0x002fea0003900000 */
[----:B------:R-:W1:Y:S02]  /*bbb0*/  @!P0 SYNCS.PHASECHK.TRANS64 P0, [R9+URZ], R4 ;  /* 0x00000004090085a7 */ /* 0x000e64000800007f */
[----:B-1----:R-:W-:Y:S05]  /*bbc0*/  @!P0 BRA `(.L_x_311) ;  /* 0xfffffffc00f08947 */ /* 0x002fea000383ffff */
[----:B------:R-:W-:Y:S05]  /*bbd0*/  BRA `(.L_x_327) ;  /* 0xfffffff800887947 */ /* 0x000fea000383ffff */
.L_x_312:
[----:B0-----:R0:W1:Y:S02]  /*bbe0*/  SYNCS.PHASECHK.TRANS64.TRYWAIT P0, [R6+URZ], R5 ;  /* 0x00000005060075a7 */ /* 0x001064000800017f */
[----:B-1----:R-:W-:Y:S05]  /*bbf0*/  @!P0 NANOSLEEP.SYNCS 0x989680 ;  /* 0x009896800000895d */ /* 0x002fea0003900000 */
[----:B------:R-:W1:Y:S02]  /*bc00*/  @!P0 SYNCS.PHASECHK.TRANS64 P0, [R6+URZ], R5 ;  /* 0x00000005060085a7 */ /* 0x000e64000800007f */
[----:B-1----:R-:W-:Y:S05]  /*bc10*/  @!P0 BRA `(.L_x_312) ;  /* 0xfffffffc00f08947 */ /* 0x002fea000383ffff */
[----:B------:R-:W-:Y:S05]  /*bc20*/  BRA `(.L_x_328) ;  /* 0xfffffff800987947 */ /* 0x000fea000383ffff */
.L_x_313:
[----:B0-----:R0:W1:Y:S02]  /*bc30*/  SYNCS.PHASECHK.TRANS64.TRYWAIT P0, [R9+URZ], R4 ;  /* 0x00000004090075a7 */ /* 0x001064000800017f */
[----:B-1----:R-:W-:Y:S05]  /*bc40*/  @!P0 NANOSLEEP.SYNCS 0x989680 ;  /* 0x009896800000895d */ /* 0x002fea0003900000 */
[----:B------:R-:W1:Y:S02]  /*bc50*/  @!P0 SYNCS.PHASECHK.TRANS64 P0, [R9+URZ], R4 ;  /* 0x00000004090085a7 */ /* 0x000e64000800007f */
[----:B-1----:R-:W-:Y:S05]  /*bc60*/  @!P0 BRA `(.L_x_313) ;  /* 0xfffffffc00f08947 */ /* 0x002fea000383ffff */
[----:B------:R-:W-:Y:S05]  /*bc70*/  BRA `(.L_x_329) ;  /* 0xfffffff800a87947 */ /* 0x000fea000383ffff */
.L_x_314:
[----:B0-----:R0:W1:Y:S02]  /*bc80*/  SYNCS.PHASECHK.TRANS64.TRYWAIT P0, [R6+URZ], R5 ;  /* 0x00000005060075a7 */ /* 0x001064000800017f */
[----:B-1----:R-:W-:Y:S05]  /*bc90*/  @!P0 NANOSLEEP.SYNCS 0x989680 ;  /* 0x009896800000895d */ /* 0x002fea0003900000 */
[----:B------:R-:W1:Y:S02]  /*bca0*/  @!P0 SYNCS.PHASECHK.TRANS64 P0, [R6+URZ], R5 ;  /* 0x00000005060085a7 */ /* 0x000e64000800007f */
[----:B-1----:R-:W-:Y:S05]  /*bcb0*/  @!P0 BRA `(.L_x_314) ;  /* 0xfffffffc00f08947 */ /* 0x002fea000383ffff */
[----:B------:R-:W-:Y:S05]  /*bcc0*/  BRA `(.L_x_330) ;  /* 0xfffffff800b87947 */ /* 0x000fea000383ffff */
.L_x_315:
[----:B-1----:R1:W2:Y:S02]  /*bcd0*/  SYNCS.PHASECHK.TRANS64.TRYWAIT P0, [R9+URZ], R4 ;  /* 0x00000004090075a7 */ /* 0x0022a4000800017f */
[----:B--2---:R-:W-:Y:S05]  /*bce0*/  @!P0 NANOSLEEP.SYNCS 0x989680 ;  /* 0x009896800000895d */ /* 0x004fea0003900000 */
[----:B------:R-:W2:Y:S02]  /*bcf0*/  @!P0 SYNCS.PHASECHK.TRANS64 P0, [R9+URZ], R4 ;  /* 0x00000004090085a7 */ /* 0x000ea4000800007f */
[----:B--2---:R-:W-:Y:S05]  /*bd00*/  @!P0 BRA `(.L_x_315) ;  /* 0xfffffffc00f08947 */ /* 0x004fea000383ffff */
[----:B------:R-:W-:Y:S05]  /*bd10*/  BRA `(.L_x_331) ;  /* 0xfffffff800c07947 */ /* 0x000fea000383ffff */
.L_x_332:
[----:B------:R-:W-:-:S00]  /*bd20*/  BRA `(.L_x_332) ;  /* 0xfffffffc00fc7947 */ /* 0x000fc0000383ffff */
[----:B------:R-:W-:-:S00]  /*bd30*/  NOP ;  /* 0x0000000000007918 */ /* 0x000fc00000000000 */
        /* <DEDUP_REMOVED lines=12> */
.L_x_333:


//--------------------- .nv.global.init           --------------------------
	.section	.nv.global.init,"aw",@progbits
.nv.global.init:
	.type		$str$22,@object
	.size		$str$22,($str$23 - $str$22)
$str$22:
        /*0000*/ 	.byte	0x6b, 0x5f, 0x74, 0x69, 0x6c, 0x65, 0x5f, 0x63, 0x6f, 0x75, 0x6e, 0x74, 0x20, 0x3e, 0x3d, 0x20
        /*0010*/ 	.byte	0x31, 0x00
	.type		$str$23,@object
	.size		$str$23,(__unnamed_1 - $str$23)
$str$23:
        /*0012*/ 	.byte	0x2f, 0x74, 0x6d, 0x70, 0x2f, 0x63, 0x75, 0x74, 0x6c, 0x61, 0x73, 0x73, 0x5f, 0x73, 0x77, 0x65
        /*0022*/ 	.byte	0x65, 0x70, 0x5f, 0x73, 0x72, 0x63, 0x2f, 0x69, 0x6e, 0x63, 0x6c, 0x75, 0x64, 0x65, 0x2f, 0x63
        /*0032*/ 	.byte	0x75, 0x74, 0x6c, 0x61, 0x73, 0x73, 0x2f, 0x67, 0x65, 0x6d, 0x6d, 0x2f, 0x63, 0x6f, 0x6c, 0x6c
        /*0042*/ 	.byte	0x65, 0x63, 0x74, 0x69, 0x76, 0x65, 0x2f, 0x73, 0x6d, 0x39, 0x30, 0x5f, 0x6d, 0x6d, 0x61, 0x5f
        /*0052*/ 	.byte	0x74, 0x6d, 0x61, 0x5f, 0x67, 0x6d, 0x6d, 0x61, 0x5f, 0x73, 0x73, 0x5f, 0x77, 0x61, 0x72, 0x70
        /*0062*/ 	.byte	0x73, 0x70, 0x65, 0x63, 0x69, 0x61, 0x6c, 0x69, 0x7a, 0x65, 0x64, 0x2e, 0x68, 0x70, 0x70, 0x00
	.type		__unnamed_1,@object
	.size		__unnamed_1,(.L_0 - __unnamed_1)
__unnamed_1:
        /*0072*/ 	.byte	0x76, 0x6f, 0x69, 0x64, 0x20, 0x63, 0x75, 0x74, 0x6c, 0x61, 0x73, 0x73, 0x3a, 0x3a, 0x67, 0x65
        /* <DEDUP_REMOVED lines=179> */
        /*0bb2*/ 	.byte	0x74, 0x65, 0x3a, 0x3a, 0x69, 0x64, 0x65, 0x6e, 0x74, 0x69, 0x74, 0x79, 0x5d, 0x00
.L_0:


//--------------------- .nv.shared._ZN7cutlass13device_kernelINS_4gemm6kernel13GemmUniversalIN4cute5tupleIJiiiiEEENS1_10collective13CollectiveMmaINS1_34MainloopSm90TmaGmmaWarpSpecializedILi9ENS5_IJNS4_1CILi1EEESB_SB_EEENS1_35KernelTmaWarpSpecializedCooperativeEEENS5_IJNSA_ILi128EEENSA_ILi256EEENSA_ILi32EEEEEENS_6half_tENS5_IJSB_llEEESJ_SK_NS4_8TiledMMAINS4_8MMA_AtomIJNS4_4SM904GMMA26MMA_64x256x16_F32F16F16_SSILNSO_5MajorE1ELSQ_1ELNSO_7ScaleInE1ELSR_1EEEEEENS4_6LayoutINS5_IJNSA_ILi2EEESB_SB_EEENS5_IJSB_NSA_ILi0EEESX_EEEEENS5_IJNS4_10UnderscoreES10_S10_EEEEENS4_13SM90_TMA_LOADENS4_14ComposedLayoutINS4_7SwizzleILi3ELi4ELi3EEENS4_18smem_ptr_flag_bitsILi16EEENSU_INS5_IJNSA_ILi64EEENSA_ILi8EEEEEENS5_IJSB_S19_EEEEEEEvNS4_8identityES13_S1E_vS1F_EENS_8epilogue10collective6detail29Sm90TmaWarpSpecializedAdapterINS1I_15DefaultEpilogueISJ_NS5_IJlSB_lEEES1M_NS1H_6thread17LinearCombinationISJ_Li1EffLNS1N_9ScaleType4KindE0ELNS_15FloatRoundStyleE2ESJ_EENS1_15EpilogueDefaultEEEEEvvEEEEvNT_6ParamsE --------------------------
	.section	.nv.shared._ZN7cutlass13device_kernelINS_4gemm6kernel13GemmUniversalIN4cute5tupleIJiiiiEEENS1_10collective13CollectiveMmaINS1_34MainloopSm90TmaGmmaWarpSpecializedILi9ENS5_IJNS4_1CILi1EEESB_SB_EEENS1_35KernelTmaWarpSpecializedCooperativeEEENS5_IJNSA_ILi128EEENSA_ILi256EEENSA_ILi32EEEEEENS_6half_tENS5_IJSB_llEEESJ_SK_NS4_8TiledMMAINS4_8MMA_AtomIJNS4_4SM904GMMA26MMA_64x256x16_F32F16F16_SSILNSO_5MajorE1ELSQ_1ELNSO_7ScaleInE1ELSR_1EEEEEENS4_6LayoutINS5_IJNSA_ILi2EEESB_SB_EEENS5_IJSB_NSA_ILi0EEESX_EEEEENS5_IJNS4_10UnderscoreES10_S10_EEEEENS4_13SM90_TMA_LOADENS4_14ComposedLayoutINS4_7SwizzleILi3ELi4ELi3EEENS4_18smem_ptr_flag_bitsILi16EEENSU_INS5_IJNSA_ILi64EEENSA_ILi8EEEEEENS5_IJSB_S19_EEEEEEEvNS4_8identityES13_S1E_vS1F_EENS_8epilogue10collective6detail29Sm90TmaWarpSpecializedAdapterINS1I_15DefaultEpilogueISJ_NS5_IJlSB_lEEES1M_NS1H_6thread17LinearCombinationISJ_Li1EffLNS1N_9ScaleType4KindE0ELNS_15FloatRoundStyleE2ESJ_EENS1_15EpilogueDefaultEEEEEvvEEEEvNT_6ParamsE,"aw",@nobits
	.sectionflags	@""
	.align	16
	.zero		1024


//--------------------- .nv.shared.reserved.0     --------------------------
	.section	.nv.shared.reserved.0,"aw",@nobits
	.weak		__nv_reservedSMEM_offset_0_alias
	.size		__nv_reservedSMEM_offset_0_alias, 0, 0
	.other		__nv_reservedSMEM_offset_0_alias,@"STO_CUDA_RESERVED_SHARED STV_DEFAULT"
__nv_reservedSMEM_offset_0_alias:
	.zero		0


//--------------------- .nv.global                --------------------------
	.section	.nv.global,"aw",@nobits
.nv.global:
	.type		_ZN39_INTERNAL_b57920c2_4_k_cu_63daae51_31024cute1_E,@object
	.size		_ZN39_INTERNAL_b57920c2_4_k_cu_63daae51_31024cute1_E,(_ZN39_INTERNAL_b57920c2_4_k_cu_63daae51_31024cuda3std3__45__cpo6cbeginE - _ZN39_INTERNAL_b57920c2_4_k_cu_63daae51_31024cute1_E)
_ZN39_INTERNAL_b57920c2_4_k_cu_63daae51_31024cute1_E:
	.zero		1
	.type		_ZN39_INTERNAL_b57920c2_4_k_cu_63daae51_31024cuda3std3__45__cpo6cbeginE,@object
	.size		_ZN39_INTERNAL_b57920c2_4_k_cu_63daae51_31024cuda3std3__45__cpo6cbeginE,(_ZN39_INTERNAL_b57920c2_4_k_cu_63daae51_31024cuda3std3__48in_placeE - _ZN39_INTERNAL_b57920c2_4_k_cu_63daae51_31024cuda3std3__45__cpo6cbeginE)
_ZN39_INTERNAL_b57920c2_4_k_cu_63daae51_31024cuda3std3__45__cpo6cbeginE:
	.zero		1
	.type		_ZN39_INTERNAL_b57920c2_4_k_cu_63daae51_31024cuda3std3__48in_placeE,@object
	.size		_ZN39_INTERNAL_b57920c2_4_k_cu_63daae51_31024cuda3std3__48in_placeE,(_ZN39_INTERNAL_b57920c2_4_k_cu_63daae51_31024cuda3std6ranges3__45__cpo9iter_moveE - _ZN39_INTERNAL_b57920c2_4_k_cu_63daae51_31024cuda3std3__48in_placeE)
_ZN39_INTERNAL_b57920c2_4_k_cu_63daae51_31024cuda3std3__48in_placeE:
	.zero		1
	.type		_ZN39_INTERNAL_b57920c2_4_k_cu_63daae51_31024cuda3std6ranges3__45__cpo9iter_moveE,@object
	.size		_ZN39_INTERNAL_b57920c2_4_k_cu_63daae51_31024cuda3std6ranges3__45__cpo9iter_moveE,(_ZN39_INTERNAL_b57920c2_4_k_cu_63daae51_31024cuda3std3__45__cpo5beginE - _ZN39_INTERNAL_b57920c2_4_k_cu_63daae51_31024cuda3std6ranges3__45__cpo9iter_moveE)
_ZN39_INTERNAL_b57920c2_4_k_cu_63daae51_31024cuda3std6ranges3__45__cpo9iter_moveE:
	.zero		1
	.type		_ZN39_INTERNAL_b57920c2_4_k_cu_63daae51_31024cuda3std3__45__cpo5beginE,@object
	.size		_ZN39_INTERNAL_b57920c2_4_k_cu_63daae51_31024cuda3std3__45__cpo5beginE,(_ZN39_INTERNAL_b57920c2_4_k_cu_63daae51_31024cuda3std3__441_GLOBAL__N__b57920c2_4_k_cu_63daae51_31026ignoreE - _ZN39_INTERNAL_b57920c2_4_k_cu_63daae51_31024cuda3std3__45__cpo5beginE)
_ZN39_INTERNAL_b57920c2_4_k_cu_63daae51_31024cuda3std3__45__cpo5beginE:
	.zero		1
	.type		_ZN39_INTERNAL_b57920c2_4_k_cu_63daae51_31024cuda3std3__441_GLOBAL__N__b57920c2_4_k_cu_63daae51_31026ignoreE,@object
	.size		_ZN39_INTERNAL_b57920c2_4_k_cu_63daae51_31024cuda3std3__441_GLOBAL__N__b57920c2_4_k_cu_63daae51_31026ignoreE,(_ZN39_INTERNAL_b57920c2_4_k_cu_63daae51_31024cute7productE - _ZN39_INTERNAL_b57920c2_4_k_cu_63daae51_31024cuda3std3__441_GLOBAL__N__b57920c2_4_k_cu_63daae51_31026ignoreE)
_ZN39_INTERNAL_b57920c2_4_k_cu_63daae51_31024cuda3std3__441_GLOBAL__N__b57920c2_4_k_cu_63daae51_31026ignoreE:
	.zero		1
	.type		_ZN39_INTERNAL_b57920c2_4_k_cu_63daae51_31024cute7productE,@object
	.size		_ZN39_INTERNAL_b57920c2_4_k_cu_63daae51_31024cute7productE,(_ZN39_INTERNAL_b57920c2_4_k_cu_63daae51_31024cuda3std3__45__cpo3endE - _ZN39_INTERNAL_b57920c2_4_k_cu_63daae51_31024cute7productE)
_ZN39_INTERNAL_b57920c2_4_k_cu_63daae51_31024cute7productE:
	.zero		1
	.type		_ZN39_INTERNAL_b57920c2_4_k_cu_63daae51_31024cuda3std3__45__cpo3endE,@object
	.size		_ZN39_INTERNAL_b57920c2_4_k_cu_63daae51_31024cuda3std3__45__cpo3endE,(_ZN39_INTERNAL_b57920c2_4_k_cu_63daae51_31024cuda3std3__419piecewise_constructE - _ZN39_INTERNAL_b57920c2_4_k_cu_63daae51_31024cuda3std3__45__cpo3endE)
_ZN39_INTERNAL_b57920c2_4_k_cu_63daae51_31024cuda3std3__45__cpo3endE:
	.zero		1
	.type		_ZN39_INTERNAL_b57920c2_4_k_cu_63daae51_31024cuda3std3__419piecewise_constructE,@object
	.size		_ZN39_INTERNAL_b57920c2_4_k_cu_63daae51_31024cuda3std3__419piecewise_constructE,(_ZN39_INTERNAL_b57920c2_4_k_cu_63daae51_31024cuda3std3__45__cpo4cendE - _ZN39_INTERNAL_b57920c2_4_k_cu_63daae51_31024cuda3std3__419piecewise_constructE)
_ZN39_INTERNAL_b57920c2_4_k_cu_63daae51_31024cuda3std3__419piecewise_constructE:
	.zero		1
	.type		_ZN39_INTERNAL_b57920c2_4_k_cu_63daae51_31024cuda3std3__45__cpo4cendE,@object
	.size		_ZN39_INTERNAL_b57920c2_4_k_cu_63daae51_31024cuda3std3__45__cpo4cendE,(_ZN39_INTERNAL_b57920c2_4_k_cu_63daae51_31024cuda3std6ranges3__45__cpo4swapE - _ZN39_INTERNAL_b57920c2_4_k_cu_63daae51_31024cuda3std3__45__cpo4cendE)
_ZN39_INTERNAL_b57920c2_4_k_cu_63daae51_31024cuda3std3__45__cpo4cendE:
	.zero		1
	.type		_ZN39_INTERNAL_b57920c2_4_k_cu_63daae51_31024cuda3std6ranges3__45__cpo4swapE,@object
	.size		_ZN39_INTERNAL_b57920c2_4_k_cu_63daae51_31024cuda3std6ranges3__45__cpo4swapE,(.L_8 - _ZN39_INTERNAL_b57920c2_4_k_cu_63daae51_31024cuda3std6ranges3__45__cpo4swapE)
_ZN39_INTERNAL_b57920c2_4_k_cu_63daae51_31024cuda3std6ranges3__45__cpo4swapE:
	.zero		1
.L_8:


//--------------------- .nv.constant0._ZN7cutlass13device_kernelINS_4gemm6kernel13GemmUniversalIN4cute5tupleIJiiiiEEENS1_10collective13CollectiveMmaINS1_34MainloopSm90TmaGmmaWarpSpecializedILi9ENS5_IJNS4_1CILi1EEESB_SB_EEENS1_35KernelTmaWarpSpecializedCooperativeEEENS5_IJNSA_ILi128EEENSA_ILi256EEENSA_ILi32EEEEEENS_6half_tENS5_IJSB_llEEESJ_SK_NS4_8TiledMMAINS4_8MMA_AtomIJNS4_4SM904GMMA26MMA_64x256x16_F32F16F16_SSILNSO_5MajorE1ELSQ_1ELNSO_7ScaleInE1ELSR_1EEEEEENS4_6LayoutINS5_IJNSA_ILi2EEESB_SB_EEENS5_IJSB_NSA_ILi0EEESX_EEEEENS5_IJNS4_10UnderscoreES10_S10_EEEEENS4_13SM90_TMA_LOADENS4_14ComposedLayoutINS4_7SwizzleILi3ELi4ELi3EEENS4_18smem_ptr_flag_bitsILi16EEENSU_INS5_IJNSA_ILi64EEENSA_ILi8EEEEEENS5_IJSB_S19_EEEEEEEvNS4_8identityES13_S1E_vS1F_EENS_8epilogue10collective6detail29Sm90TmaWarpSpecializedAdapterINS1I_15DefaultEpilogueISJ_NS5_IJlSB_lEEES1M_NS1H_6thread17LinearCombinationISJ_Li1EffLNS1N_9ScaleType4KindE0ELNS_15FloatRoundStyleE2ESJ_EENS1_15EpilogueDefaultEEEEEvvEEEEvNT_6ParamsE --------------------------
	.section	.nv.constant0._ZN7cutlass13device_kernelINS_4gemm6kernel13GemmUniversalIN4cute5tupleIJiiiiEEENS1_10collective13CollectiveMmaINS1_34MainloopSm90TmaGmmaWarpSpecializedILi9ENS5_IJNS4_1CILi1EEESB_SB_EEENS1_35KernelTmaWarpSpecializedCooperativeEEENS5_IJNSA_ILi128EEENSA_ILi256EEENSA_ILi32EEEEEENS_6half_tENS5_IJSB_llEEESJ_SK_NS4_8TiledMMAINS4_8MMA_AtomIJNS4_4SM904GMMA26MMA_64x256x16_F32F16F16_SSILNSO_5MajorE1ELSQ_1ELNSO_7ScaleInE1ELSR_1EEEEEENS4_6LayoutINS5_IJNSA_ILi2EEESB_SB_EEENS5_IJSB_NSA_ILi0EEESX_EEEEENS5_IJNS4_10UnderscoreES10_S10_EEEEENS4_13SM90_TMA_LOADENS4_14ComposedLayoutINS4_7SwizzleILi3ELi4ELi3EEENS4_18smem_ptr_flag_bitsILi16EEENSU_INS5_IJNSA_ILi64EEENSA_ILi8EEEEEENS5_IJSB_S19_EEEEEEEvNS4_8identityES13_S1E_vS1F_EENS_8epilogue10collective6detail29Sm90TmaWarpSpecializedAdapterINS1I_15DefaultEpilogueISJ_NS5_IJlSB_lEEES1M_NS1H_6thread17LinearCombinationISJ_Li1EffLNS1N_9ScaleType4KindE0ELNS_15FloatRoundStyleE2ESJ_EENS1_15EpilogueDefaultEEEEEvvEEEEvNT_6ParamsE,"a",@progbits
	.sectionflags	@""
	.align	4
.nv.constant0._ZN7cutlass13device_kernelINS_4gemm6kernel13GemmUniversalIN4cute5tupleIJiiiiEEENS1_10collective13CollectiveMmaINS1_34MainloopSm90TmaGmmaWarpSpecializedILi9ENS5_IJNS4_1CILi1EEESB_SB_EEENS1_35KernelTmaWarpSpecializedCooperativeEEENS5_IJNSA_ILi128EEENSA_ILi256EEENSA_ILi32EEEEEENS_6half_tENS5_IJSB_llEEESJ_SK_NS4_8TiledMMAINS4_8MMA_AtomIJNS4_4SM904GMMA26MMA_64x256x16_F32F16F16_SSILNSO_5MajorE1ELSQ_1ELNSO_7ScaleInE1ELSR_1EEEEEENS4_6LayoutINS5_IJNSA_ILi2EEESB_SB_EEENS5_IJSB_NSA_ILi0EEESX_EEEEENS5_IJNS4_10UnderscoreES10_S10_EEEEENS4_13SM90_TMA_LOADENS4_14ComposedLayoutINS4_7SwizzleILi3ELi4ELi3EEENS4_18smem_ptr_flag_bitsILi16EEENSU_INS5_IJNSA_ILi64EEENSA_ILi8EEEEEENS5_IJSB_S19_EEEEEEEvNS4_8identityES13_S1E_vS1F_EENS_8epilogue10collective6detail29Sm90TmaWarpSpecializedAdapterINS1I_15DefaultEpilogueISJ_NS5_IJlSB_lEEES1M_NS1H_6thread17LinearCombinationISJ_Li1EffLNS1N_9ScaleType4KindE0ELNS_15FloatRoundStyleE2ESJ_EENS1_15EpilogueDefaultEEEEEvvEEEEvNT_6ParamsE:
	.zero		1664


//--------------------- SYMBOLS --------------------------

	.type		.nv.reservedSmem.offset0,@object
	.size		.nv.reservedSmem.offset0,0x4
	.type		__assertfail,@function
